	.target	sm_100a

	.elftype	@"ET_EXEC"


//--------------------- .note.nv.tkinfo           --------------------------
	.section	.note.nv.tkinfo,"",@"SHT_NOTE"
	.sectionflags	@"SHF_NOTE_NV_TKINFO"
	.tkinfo
        /*0018*/ 	.word	0x00000002
        /*0030*/ 	.string	""
        /*0030*/ 	.string	"ptxas"
        /*0030*/ 	.string	"Cuda compilation tools, release 13.0, V13.0.88"
        /*0030*/ 	.string	"Build cuda_13.0.r13.0/compiler.36424714_0"
        /*0030*/ 	.string	"-arch sm_100a -m 64 "



//--------------------- .note.nv.cuinfo           --------------------------
	.section	.note.nv.cuinfo,"",@"SHT_NOTE"
	.sectionflags	@"SHF_NOTE_NV_CUINFO"
        /*0018*/ 	.short	0x0002
        /*001a*/ 	.short	0x0064
        /*001c*/ 	.short	0x0082
	.zero		2


//--------------------- .nv.info                  --------------------------
	.section	.nv.info,"",@"SHT_CUDA_INFO"
	.align	4


	//----- nvinfo : EIATTR_REGCOUNT
	.align		4
        /*0000*/ 	.byte	0x04, 0x2f
        /*0002*/ 	.short	(.L_19 - .L_18)
	.align		4
.L_18:
        /*0004*/ 	.word	index@(_ZN7cutlass13device_kernelINS_4gemm6kernel13GemmUniversalIN4cute5tupleIJiiiiEEENS1_10collective13CollectiveMmaINS1_35MainloopSm100TmaUmmaWarpSpecializedILi4ELi2ELi4ENS5_IJNS4_1CILi2EEENSA_ILi1EEESC_EEEEENS5_IJNSA_ILi64EEENSA_ILi256EEESF_EEENS_10bfloat16_tENS5_IJlSC_lEEESI_SJ_NS4_8TiledMMAINS4_8MMA_AtomIJNS4_20SM100_MMA_F16BF16_SSISI_SI_fLi64ELi256ELNS4_4UMMA5MajorE0ELSO_0ELNSN_7ScaleInE0ELSP_0EEEEEENS4_6LayoutINS5_IJSC_SC_SC_EEENS5_IJNSA_ILi0EEESU_SU_EEEEENS5_IJNS4_10UnderscoreESX_SX_EEEEENS4_13SM90_TMA_LOADENS4_14ComposedLayoutINS4_7SwizzleILi3ELi4ELi3EEENS4_18smem_ptr_flag_bitsILi16EEENSS_INS5_IJNSA_ILi8EEESF_EEENS5_IJSF_SC_EEEEEEEvNS4_8identityENS4_23SM90_TMA_LOAD_MULTICASTES1A_vS1B_EENS_8epilogue10collective18CollectiveEpilogueINS1E_23Sm100TmaWarpSpecializedILi4ELi2ELi32ELb1ELb0EEEJSH_NS5_IJNSS_ISF_SC_EES1J_EEESI_SJ_SI_SJ_NS1E_6fusion15FusionCallbacksIS1I_NS1L_17LinearCombinationISI_fSI_fLNS_15FloatRoundStyleE2EEESH_S1K_JEEENS4_5SM1004TMEM4LOAD26SM100_TMEM_LOAD_16dp256b8xES10_S1A_NS4_17SM75_U32x4_LDSM_NENS4_14SM90_TMA_STOREES1A_NS4_17SM90_U32x4_STSM_NENS4_39AutoVectorizingCopyWithAssumedAlignmentILi128EEEEEEvvEEEEvNT_6ParamsE)
        /*0008*/ 	.word	0x0000007a


	//----- nvinfo : EIATTR_FRAME_SIZE
	.align		4
.L_19:
        /*000c*/ 	.byte	0x04, 0x11
        /*000e*/ 	.short	(.L_21 - .L_20)
	.align		4
.L_20:
        /*0010*/ 	.word	index@($__internal_2_$__cuda_sm10x_tcgen05_guardrail_trap_unallocated_columns_being_dealloced)
        /*0014*/ 	.word	0x00000000


	//----- nvinfo : EIATTR_FRAME_SIZE
	.align		4
.L_21:
        /*0018*/ 	.byte	0x04, 0x11
        /*001a*/ 	.short	(.L_23 - .L_22)
	.align		4
.L_22:
        /*001c*/ 	.word	index@($__internal_1_$__cuda_sm10x_tcgen05_guardrail_trap_phase_invalid_during_alloc)
        /*0020*/ 	.word	0x00000000


	//----- nvinfo : EIATTR_FRAME_SIZE
	.align		4
.L_23:
        /*0024*/ 	.byte	0x04, 0x11
        /*0026*/ 	.short	(.L_25 - .L_24)
	.align		4
.L_24:
        /*0028*/ 	.word	index@($__internal_0_$__cuda_sm10x_tcgen05_guardrail_trap_col_being_dealloced_not_returned_by_alloc)
        /*002c*/ 	.word	0x00000000


	//----- nvinfo : EIATTR_FRAME_SIZE
	.align		4
.L_25:
        /*0030*/ 	.byte	0x04, 0x11
        /*0032*/ 	.short	(.L_27 - .L_26)
	.align		4
.L_26:
        /*0034*/ 	.word	index@(_ZN7cutlass13device_kernelINS_4gemm6kernel13GemmUniversalIN4cute5tupleIJiiiiEEENS1_10collective13CollectiveMmaINS1_35MainloopSm100TmaUmmaWarpSpecializedILi4ELi2ELi4ENS5_IJNS4_1CILi2EEENSA_ILi1EEESC_EEEEENS5_IJNSA_ILi64EEENSA_ILi256EEESF_EEENS_10bfloat16_tENS5_IJlSC_lEEESI_SJ_NS4_8TiledMMAINS4_8MMA_AtomIJNS4_20SM100_MMA_F16BF16_SSISI_SI_fLi64ELi256ELNS4_4UMMA5MajorE0ELSO_0ELNSN_7ScaleInE0ELSP_0EEEEEENS4_6LayoutINS5_IJSC_SC_SC_EEENS5_IJNSA_ILi0EEESU_SU_EEEEENS5_IJNS4_10UnderscoreESX_SX_EEEEENS4_13SM90_TMA_LOADENS4_14ComposedLayoutINS4_7SwizzleILi3ELi4ELi3EEENS4_18smem_ptr_flag_bitsILi16EEENSS_INS5_IJNSA_ILi8EEESF_EEENS5_IJSF_SC_EEEEEEEvNS4_8identityENS4_23SM90_TMA_LOAD_MULTICASTES1A_vS1B_EENS_8epilogue10collective18CollectiveEpilogueINS1E_23Sm100TmaWarpSpecializedILi4ELi2ELi32ELb1ELb0EEEJSH_NS5_IJNSS_ISF_SC_EES1J_EEESI_SJ_SI_SJ_NS1E_6fusion15FusionCallbacksIS1I_NS1L_17LinearCombinationISI_fSI_fLNS_15FloatRoundStyleE2EEESH_S1K_JEEENS4_5SM1004TMEM4LOAD26SM100_TMEM_LOAD_16dp256b8xES10_S1A_NS4_17SM75_U32x4_LDSM_NENS4_14SM90_TMA_STOREES1A_NS4_17SM90_U32x4_STSM_NENS4_39AutoVectorizingCopyWithAssumedAlignmentILi128EEEEEEvvEEEEvNT_6ParamsE)
        /*0038*/ 	.word	0x00000000


	//----- nvinfo : EIATTR_MIN_STACK_SIZE
	.align		4
.L_27:
        /*003c*/ 	.byte	0x04, 0x12
        /*003e*/ 	.short	(.L_29 - .L_28)
	.align		4
.L_28:
        /*0040*/ 	.word	index@(_ZN7cutlass13device_kernelINS_4gemm6kernel13GemmUniversalIN4cute5tupleIJiiiiEEENS1_10collective13CollectiveMmaINS1_35MainloopSm100TmaUmmaWarpSpecializedILi4ELi2ELi4ENS5_IJNS4_1CILi2EEENSA_ILi1EEESC_EEEEENS5_IJNSA_ILi64EEENSA_ILi256EEESF_EEENS_10bfloat16_tENS5_IJlSC_lEEESI_SJ_NS4_8TiledMMAINS4_8MMA_AtomIJNS4_20SM100_MMA_F16BF16_SSISI_SI_fLi64ELi256ELNS4_4UMMA5MajorE0ELSO_0ELNSN_7ScaleInE0ELSP_0EEEEEENS4_6LayoutINS5_IJSC_SC_SC_EEENS5_IJNSA_ILi0EEESU_SU_EEEEENS5_IJNS4_10UnderscoreESX_SX_EEEEENS4_13SM90_TMA_LOADENS4_14ComposedLayoutINS4_7SwizzleILi3ELi4ELi3EEENS4_18smem_ptr_flag_bitsILi16EEENSS_INS5_IJNSA_ILi8EEESF_EEENS5_IJSF_SC_EEEEEEEvNS4_8identityENS4_23SM90_TMA_LOAD_MULTICASTES1A_vS1B_EENS_8epilogue10collective18CollectiveEpilogueINS1E_23Sm100TmaWarpSpecializedILi4ELi2ELi32ELb1ELb0EEEJSH_NS5_IJNSS_ISF_SC_EES1J_EEESI_SJ_SI_SJ_NS1E_6fusion15FusionCallbacksIS1I_NS1L_17LinearCombinationISI_fSI_fLNS_15FloatRoundStyleE2EEESH_S1K_JEEENS4_5SM1004TMEM4LOAD26SM100_TMEM_LOAD_16dp256b8xES10_S1A_NS4_17SM75_U32x4_LDSM_NENS4_14SM90_TMA_STOREES1A_NS4_17SM90_U32x4_STSM_NENS4_39AutoVectorizingCopyWithAssumedAlignmentILi128EEEEEEvvEEEEvNT_6ParamsE)
        /*0044*/ 	.word	0x00000000
.L_29:


//--------------------- .nv.compat                --------------------------
	.section	.nv.compat,"",@"SHT_CUDA_COMPAT_INFO"
	.align	4
        /*0000*/ 	.byte	0x02, 0x09, 0x01, 0x00, 0x02, 0x02, 0x02, 0x00, 0x02, 0x05, 0x05, 0x00, 0x03, 0x07, 0x01, 0x01
        /*0010*/ 	.byte	0x02, 0x03, 0x01, 0x00, 0x02, 0x06, 0x01, 0x00, 0x04, 0x0b, 0x08, 0x00, 0x09, 0x00, 0x00, 0x00
        /*0020*/ 	.byte	0x00, 0x00, 0x00, 0x00


//--------------------- .nv.info._ZN7cutlass13device_kernelINS_4gemm6kernel13GemmUniversalIN4cute5tupleIJiiiiEEENS1_10collective13CollectiveMmaINS1_35MainloopSm100TmaUmmaWarpSpecializedILi4ELi2ELi4ENS5_IJNS4_1CILi2EEENSA_ILi1EEESC_EEEEENS5_IJNSA_ILi64EEENSA_ILi256EEESF_EEENS_10bfloat16_tENS5_IJlSC_lEEESI_SJ_NS4_8TiledMMAINS4_8MMA_AtomIJNS4_20SM100_MMA_F16BF16_SSISI_SI_fLi64ELi256ELNS4_4UMMA5MajorE0ELSO_0ELNSN_7ScaleInE0ELSP_0EEEEEENS4_6LayoutINS5_IJSC_SC_SC_EEENS5_IJNSA_ILi0EEESU_SU_EEEEENS5_IJNS4_10UnderscoreESX_SX_EEEEENS4_13SM90_TMA_LOADENS4_14ComposedLayoutINS4_7SwizzleILi3ELi4ELi3EEENS4_18smem_ptr_flag_bitsILi16EEENSS_INS5_IJNSA_ILi8EEESF_EEENS5_IJSF_SC_EEEEEEEvNS4_8identityENS4_23SM90_TMA_LOAD_MULTICASTES1A_vS1B_EENS_8epilogue10collective18CollectiveEpilogueINS1E_23Sm100TmaWarpSpecializedILi4ELi2ELi32ELb1ELb0EEEJSH_NS5_IJNSS_ISF_SC_EES1J_EEESI_SJ_SI_SJ_NS1E_6fusion15FusionCallbacksIS1I_NS1L_17LinearCombinationISI_fSI_fLNS_15FloatRoundStyleE2EEESH_S1K_JEEENS4_5SM1004TMEM4LOAD26SM100_TMEM_LOAD_16dp256b8xES10_S1A_NS4_17SM75_U32x4_LDSM_NENS4_14SM90_TMA_STOREES1A_NS4_17SM90_U32x4_STSM_NENS4_39AutoVectorizingCopyWithAssumedAlignmentILi128EEEEEEvvEEEEvNT_6ParamsE --------------------------
	.section	.nv.info._ZN7cutlass13device_kernelINS_4gemm6kernel13GemmUniversalIN4cute5tupleIJiiiiEEENS1_10collective13CollectiveMmaINS1_35MainloopSm100TmaUmmaWarpSpecializedILi4ELi2ELi4ENS5_IJNS4_1CILi2EEENSA_ILi1EEESC_EEEEENS5_IJNSA_ILi64EEENSA_ILi256EEESF_EEENS_10bfloat16_tENS5_IJlSC_lEEESI_SJ_NS4_8TiledMMAINS4_8MMA_AtomIJNS4_20SM100_MMA_F16BF16_SSISI_SI_fLi64ELi256ELNS4_4UMMA5MajorE0ELSO_0ELNSN_7ScaleInE0ELSP_0EEEEEENS4_6LayoutINS5_IJSC_SC_SC_EEENS5_IJNSA_ILi0EEESU_SU_EEEEENS5_IJNS4_10UnderscoreESX_SX_EEEEENS4_13SM90_TMA_LOADENS4_14ComposedLayoutINS4_7SwizzleILi3ELi4ELi3EEENS4_18smem_ptr_flag_bitsILi16EEENSS_INS5_IJNSA_ILi8EEESF_EEENS5_IJSF_SC_EEEEEEEvNS4_8identityENS4_23SM90_TMA_LOAD_MULTICASTES1A_vS1B_EENS_8epilogue10collective18CollectiveEpilogueINS1E_23Sm100TmaWarpSpecializedILi4ELi2ELi32ELb1ELb0EEEJSH_NS5_IJNSS_ISF_SC_EES1J_EEESI_SJ_SI_SJ_NS1E_6fusion15FusionCallbacksIS1I_NS1L_17LinearCombinationISI_fSI_fLNS_15FloatRoundStyleE2EEESH_S1K_JEEENS4_5SM1004TMEM4LOAD26SM100_TMEM_LOAD_16dp256b8xES10_S1A_NS4_17SM75_U32x4_LDSM_NENS4_14SM90_TMA_STOREES1A_NS4_17SM90_U32x4_STSM_NENS4_39AutoVectorizingCopyWithAssumedAlignmentILi128EEEEEEvvEEEEvNT_6ParamsE,"",@"SHT_CUDA_INFO"
	.sectionflags	@""
	.align	4


	//----- nvinfo : EIATTR_CUDA_API_VERSION
	.align		4
        /*0000*/ 	.byte	0x04, 0x37
        /*0002*/ 	.short	(.L_31 - .L_30)
.L_30:
        /*0004*/ 	.word	0x00000082


	//----- nvinfo : EIATTR_KPARAM_INFO
	.align		4
.L_31:
        /*0008*/ 	.byte	0x04, 0x17
        /*000a*/ 	.short	(.L_33 - .L_32)
.L_32:
        /*000c*/ 	.word	0x00000000
        /*0010*/ 	.short	0x0000
        /*0012*/ 	.short	0x0000
        /*0014*/ 	.byte	0x00, 0xf0, 0x01, 0x20


	//----- nvinfo : EIATTR_AT_ENTRY_FRAGMENTS
	.align		4
.L_33:
        /*0018*/ 	.byte	0x04, 0x4f
        /*001a*/ 	.short	(.L_35 - .L_34)


	//   ....[0]....
.L_34:
        /*001c*/ 	.word	0x00000006


	//----- nvinfo : EIATTR_RESERVED_SMEM_USED
	.align		4
.L_35:
        /*0020*/ 	.byte	0x01, 0x41
	.zero		2


	//----- nvinfo : EIATTR_SPARSE_MMA_MASK
	.align		4
        /*0024*/ 	.byte	0x03, 0x50
        /*0026*/ 	.short	0x0000


	//----- nvinfo : EIATTR_TCGEN05_1CTA_USED
	.align		4
        /*0028*/ 	.byte	0x01, 0x51
	.zero		2


	//----- nvinfo : EIATTR_MAXREG_COUNT
	.align		4
        /*002c*/ 	.byte	0x03, 0x1b
        /*002e*/ 	.short	0x00ff


	//----- nvinfo : EIATTR_NUM_BARRIERS
	.align		4
        /*0030*/ 	.byte	0x02, 0x4c
        /*0032*/ 	.byte	0x07
	.zero		1


	//----- nvinfo : EIATTR_EXTERNS
	.align		4
        /*0034*/ 	.byte	0x04, 0x0f
        /*0036*/ 	.short	(.L_37 - .L_36)


	//   ....[0]....
	.align		4
.L_36:
        /*0038*/ 	.word	index@(__assertfail)


	//----- nvinfo : EIATTR_MERCURY_ISA_VERSION
	.align		4
.L_37:
        /*003c*/ 	.byte	0x03, 0x5f
        /*003e*/ 	.short	0x0101


	//----- nvinfo : EIATTR_INT_WARP_WIDE_INSTR_OFFSETS
	.align		4
        /*0040*/ 	.byte	0x04, 0x31
        /*0042*/ 	.short	(.L_39 - .L_38)


	//   ....[0]....
.L_38:
        /*0044*/ 	.word	0x00003d10


	//   ....[1]....
        /*0048*/ 	.word	0x00003d30


	//   ....[2]....
        /*004c*/ 	.word	0x00003d60


	//   ....[3]....
        /*0050*/ 	.word	0x00004970


	//   ....[4]....
        /*0054*/ 	.word	0x000049d0


	//   ....[5]....
        /*0058*/ 	.word	0x00004ab0


	//   ....[6]....
        /*005c*/ 	.word	0x00004b30


	//   ....[7]....
        /*0060*/ 	.word	0x00004c20


	//   ....[8]....
        /*0064*/ 	.word	0x00004cb0


	//   ....[9]....
        /*0068*/ 	.word	0x00004da0


	//   ....[10]....
        /*006c*/ 	.word	0x00004e50


	//----- nvinfo : EIATTR_COOP_GROUP_MASK_REGIDS
	.align		4
.L_39:
        /*0070*/ 	.byte	0x04, 0x29
        /*0072*/ 	.short	(.L_41 - .L_40)


	//   ....[0]....
.L_40:
        /*0074*/ 	.word	0xffffffff


	//   ....[1]....
        /*0078*/ 	.word	0xffffffff


	//   ....[2]....
        /*007c*/ 	.word	0xffffffff


	//   ....[3]....
        /*0080*/ 	.word	0xffffffff


	//   ....[4]....
        /*0084*/ 	.word	0xffffffff


	//   ....[5]....
        /*0088*/ 	.word	0xffffffff


	//   ....[6]....
        /*008c*/ 	.word	0xffffffff


	//   ....[7]....
        /*0090*/ 	.word	0xffffffff


	//   ....[8]....
        /*0094*/ 	.word	0xffffffff


	//   ....[9]....
        /*0098*/ 	.word	0xffffffff


	//   ....[10]....
        /*009c*/ 	.word	0xffffffff


	//   ....[11]....
        /*00a0*/ 	.word	0xffffffff


	//   ....[12]....
        /*00a4*/ 	.word	0xffffffff


	//   ....[13]....
        /*00a8*/ 	.word	0xffffffff


	//----- nvinfo : EIATTR_COOP_GROUP_INSTR_OFFSETS
	.align		4
.L_41:
        /*00ac*/ 	.byte	0x04, 0x28
        /*00ae*/ 	.short	(.L_43 - .L_42)


	//   ....[0]....
.L_42:
        /*00b0*/ 	.word	0x00000080


	//   ....[1]....
        /*00b4*/ 	.word	0x000004f0


	//   ....[2]....
        /*00b8*/ 	.word	0x00000690


	//   ....[3]....
        /*00bc*/ 	.word	0x00000830


	//   ....[4]....
        /*00c0*/ 	.word	0x00000930


	//   ....[5]....
        /*00c4*/ 	.word	0x00000aa0


	//   ....[6]....
        /*00c8*/ 	.word	0x00000c40


	//   ....[7]....
        /*00cc*/ 	.word	0x00000df0


	//   ....[8]....
        /*00d0*/ 	.word	0x00002010


	//   ....[9]....
        /*00d4*/ 	.word	0x00002f00


	//   ....[10]....
        /*00d8*/ 	.word	0x00003110


	//   ....[11]....
        /*00dc*/ 	.word	0x00003140


	//   ....[12]....
        /*00e0*/ 	.word	0x00003bf0


	//   ....[13]....
        /*00e4*/ 	.word	0x00003e20


	//----- nvinfo : EIATTR_VRC_CTA_INIT_COUNT
	.align		4
.L_43:
        /*00e8*/ 	.byte	0x02, 0x4a
        /*00ea*/ 	.byte	0x80
	.zero		1


	//----- nvinfo : EIATTR_SYSCALL_OFFSETS
	.align		4
        /*00ec*/ 	.byte	0x04, 0x46
        /*00ee*/ 	.short	(.L_45 - .L_44)


	//   ....[0]....
.L_44:
        /*00f0*/ 	.word	0x00005ae0


	//   ....[1]....
        /*00f4*/ 	.word	0x00005bd0


	//   ....[2]....
        /*00f8*/ 	.word	0x00006440


	//   ....[3]....
        /*00fc*/ 	.word	0x00007100


	//   ....[4]....
        /*0100*/ 	.word	0x00007d70


	//   ....[5]....
        /*0104*/ 	.word	0x000089d0


	//----- nvinfo : EIATTR_MBARRIER_INSTR_OFFSETS
	.align		4
.L_45:
        /*0108*/ 	.byte	0x04, 0x39
        /*010a*/ 	.short	(.L_47 - .L_46)


	//   ....[0]....
.L_46:
        /*010c*/ 	.word	0x00000600
        /*0110*/ 	.word	0x000000ff
        /*0114*/ 	.word	0x00000000
        /*0118*/ 	.short	0x0100
        /*011a*/ 	.byte	0x04
	.zero		1


	//   ....[1]....
        /*011c*/ 	.word	0x00000610
        /*0120*/ 	.word	0x000000ff
        /*0124*/ 	.word	0x00000020
        /*0128*/ 	.short	0x0100
        /*012a*/ 	.byte	0x04
	.zero		1


	//   ....[2]....
        /*012c*/ 	.word	0x00000620
        /*0130*/ 	.word	0x000000ff
        /*0134*/ 	.word	0x00000008
        /*0138*/ 	.short	0x0100
        /*013a*/ 	.byte	0x04
	.zero		1


	//   ....[3]....
        /*013c*/ 	.word	0x00000630
        /*0140*/ 	.word	0x000000ff
        /*0144*/ 	.word	0x00000028
        /*0148*/ 	.short	0x0100
        /*014a*/ 	.byte	0x04
	.zero		1


	//   ....[4]....
        /*014c*/ 	.word	0x00000640
        /*0150*/ 	.word	0x000000ff
        /*0154*/ 	.word	0x00000010
        /*0158*/ 	.short	0x0100
        /*015a*/ 	.byte	0x04
	.zero		1


	//   ....[5]....
        /*015c*/ 	.word	0x00000650
        /*0160*/ 	.word	0x000000ff
        /*0164*/ 	.word	0x00000030
        /*0168*/ 	.short	0x0100
        /*016a*/ 	.byte	0x04
	.zero		1


	//   ....[6]....
        /*016c*/ 	.word	0x00000660
        /*0170*/ 	.word	0x000000ff
        /*0174*/ 	.word	0x00000018
        /*0178*/ 	.short	0x0100
        /*017a*/ 	.byte	0x04
	.zero		1


	//   ....[7]....
        /*017c*/ 	.word	0x00000670
        /*0180*/ 	.word	0x000000ff
        /*0184*/ 	.word	0x00000038
        /*0188*/ 	.short	0x0100
        /*018a*/ 	.byte	0x04
	.zero		1


	//   ....[8]....
        /*018c*/ 	.word	0x000007a0
        /*0190*/ 	.word	0x000000ff
        /*0194*/ 	.word	0x00000040
        /*0198*/ 	.short	0x0100
        /*019a*/ 	.byte	0x04
	.zero		1


	//   ....[9]....
        /*019c*/ 	.word	0x000007b0
        /*01a0*/ 	.word	0x000000ff
        /*01a4*/ 	.word	0x00000060
        /*01a8*/ 	.short	0x0100
        /*01aa*/ 	.byte	0x04
	.zero		1


	//   ....[10]....
        /*01ac*/ 	.word	0x000007c0
        /*01b0*/ 	.word	0x000000ff
        /*01b4*/ 	.word	0x00000048
        /*01b8*/ 	.short	0x0100
        /*01ba*/ 	.byte	0x04
	.zero		1


	//   ....[11]....
        /*01bc*/ 	.word	0x000007d0
        /*01c0*/ 	.word	0x000000ff
        /*01c4*/ 	.word	0x00000068
        /*01c8*/ 	.short	0x0100
        /*01ca*/ 	.byte	0x04
	.zero		1


	//   ....[12]....
        /*01cc*/ 	.word	0x000007e0
        /*01d0*/ 	.word	0x000000ff
        /*01d4*/ 	.word	0x00000050
        /*01d8*/ 	.short	0x0100
        /*01da*/ 	.byte	0x04
	.zero		1


	//   ....[13]....
        /*01dc*/ 	.word	0x000007f0
        /*01e0*/ 	.word	0x000000ff
        /*01e4*/ 	.word	0x00000070
        /*01e8*/ 	.short	0x0100
        /*01ea*/ 	.byte	0x04
	.zero		1


	//   ....[14]....
        /*01ec*/ 	.word	0x00000800
        /*01f0*/ 	.word	0x000000ff
        /*01f4*/ 	.word	0x00000058
        /*01f8*/ 	.short	0x0100
        /*01fa*/ 	.byte	0x04
	.zero		1


	//   ....[15]....
        /*01fc*/ 	.word	0x00000810
        /*0200*/ 	.word	0x000000ff
        /*0204*/ 	.word	0x00000078
        /*0208*/ 	.short	0x0100
        /*020a*/ 	.byte	0x04
	.zero		1


	//   ....[16]....
        /*020c*/ 	.word	0x00000900
        /*0210*/ 	.word	0x000000ff
        /*0214*/ 	.word	0x00000080
        /*0218*/ 	.short	0x0100
        /*021a*/ 	.byte	0x06
	.zero		1


	//   ....[17]....
        /*021c*/ 	.word	0x00000910
        /*0220*/ 	.word	0x000000ff
        /*0224*/ 	.word	0x00000088
        /*0228*/ 	.short	0x0100
        /*022a*/ 	.byte	0x06
	.zero		1


	//   ....[18]....
        /*022c*/ 	.word	0x00000a50
        /*0230*/ 	.word	0x000000ff
        /*0234*/ 	.word	0x00000090
        /*0238*/ 	.short	0x0100
        /*023a*/ 	.byte	0x06
	.zero		1


	//   ....[19]....
        /*023c*/ 	.word	0x00000a60
        /*0240*/ 	.word	0x000000ff
        /*0244*/ 	.word	0x000000a0
        /*0248*/ 	.short	0x0100
        /*024a*/ 	.byte	0x06
	.zero		1


	//   ....[20]....
        /*024c*/ 	.word	0x00000a70
        /*0250*/ 	.word	0x000000ff
        /*0254*/ 	.word	0x00000098
        /*0258*/ 	.short	0x0100
        /*025a*/ 	.byte	0x06
	.zero		1


	//   ....[21]....
        /*025c*/ 	.word	0x00000a80
        /*0260*/ 	.word	0x000000ff
        /*0264*/ 	.word	0x000000a8
        /*0268*/ 	.short	0x0100
        /*026a*/ 	.byte	0x06
	.zero		1


	//   ....[22]....
        /*026c*/ 	.word	0x00000bb0
        /*0270*/ 	.word	0x000000ff
        /*0274*/ 	.word	0x000000b0
        /*0278*/ 	.short	0x0100
        /*027a*/ 	.byte	0x04
	.zero		1


	//   ....[23]....
        /*027c*/ 	.word	0x00000bc0
        /*0280*/ 	.word	0x000000ff
        /*0284*/ 	.word	0x000000d0
        /*0288*/ 	.short	0x0100
        /*028a*/ 	.byte	0x04
	.zero		1


	//   ....[24]....
        /*028c*/ 	.word	0x00000bd0
        /*0290*/ 	.word	0x000000ff
        /*0294*/ 	.word	0x000000b8
        /*0298*/ 	.short	0x0100
        /*029a*/ 	.byte	0x04
	.zero		1


	//   ....[25]....
        /*029c*/ 	.word	0x00000be0
        /*02a0*/ 	.word	0x000000ff
        /*02a4*/ 	.word	0x000000d8
        /*02a8*/ 	.short	0x0100
        /*02aa*/ 	.byte	0x04
	.zero		1


	//   ....[26]....
        /*02ac*/ 	.word	0x00000bf0
        /*02b0*/ 	.word	0x000000ff
        /*02b4*/ 	.word	0x000000c0
        /*02b8*/ 	.short	0x0100
        /*02ba*/ 	.byte	0x04
	.zero		1


	//   ....[27]....
        /*02bc*/ 	.word	0x00000c00
        /*02c0*/ 	.word	0x000000ff
        /*02c4*/ 	.word	0x000000e0
        /*02c8*/ 	.short	0x0100
        /*02ca*/ 	.byte	0x04
	.zero		1


	//   ....[28]....
        /*02cc*/ 	.word	0x00000c10
        /*02d0*/ 	.word	0x000000ff
        /*02d4*/ 	.word	0x000000c8
        /*02d8*/ 	.short	0x0100
        /*02da*/ 	.byte	0x04
	.zero		1


	//   ....[29]....
        /*02dc*/ 	.word	0x00000c20
        /*02e0*/ 	.word	0x000000ff
        /*02e4*/ 	.word	0x000000e8
        /*02e8*/ 	.short	0x0100
        /*02ea*/ 	.byte	0x04
	.zero		1


	//   ....[30]....
        /*02ec*/ 	.word	0x00000d10
        /*02f0*/ 	.word	0x000000ff
        /*02f4*/ 	.word	0x000000f0
        /*02f8*/ 	.short	0x0100
        /*02fa*/ 	.byte	0x04
	.zero		1


	//   ....[31]....
        /*02fc*/ 	.word	0x00000d20
        /*0300*/ 	.word	0x000000ff
        /*0304*/ 	.word	0x00000100
        /*0308*/ 	.short	0x0100
        /*030a*/ 	.byte	0x04
	.zero		1


	//   ....[32]....
        /*030c*/ 	.word	0x00000d30
        /*0310*/ 	.word	0x000000ff
        /*0314*/ 	.word	0x000000f8
        /*0318*/ 	.short	0x0100
        /*031a*/ 	.byte	0x04
	.zero		1


	//   ....[33]....
        /*031c*/ 	.word	0x00000d40
        /*0320*/ 	.word	0x000000ff
        /*0324*/ 	.word	0x00000108
        /*0328*/ 	.short	0x0100
        /*032a*/ 	.byte	0x04
	.zero		1


	//   ....[34]....
        /*032c*/ 	.word	0x000018b0
        /*0330*/ 	.word	0x00000000
        /*0334*/ 	.word	0x00000100
        /*0338*/ 	.short	0x010a
        /*033a*/ 	.byte	0xff
	.zero		1


	//   ....[35]....
        /*033c*/ 	.word	0x000018d0
        /*0340*/ 	.word	0x00000000
        /*0344*/ 	.word	0x000000f0
        /*0348*/ 	.short	0x0101
        /*034a*/ 	.byte	0xff
	.zero		1


	//   ....[36]....
        /*034c*/ 	.word	0x00001990
        /*0350*/ 	.word	0x000000ff
        /*0354*/ 	.word	0x00000020
        /*0358*/ 	.short	0x010a
        /*035a*/ 	.byte	0x04
	.zero		1


	//   ....[37]....
        /*035c*/ 	.word	0x00001a10
        /*0360*/ 	.word	0x000000ff
        /*0364*/ 	.word	0x00000020
        /*0368*/ 	.short	0x010a
        /*036a*/ 	.byte	0x21
	.zero		1


	//   ....[38]....
        /*036c*/ 	.word	0x00001ba0
        /*0370*/ 	.word	0x000000ff
        /*0374*/ 	.word	0x00000020
        /*0378*/ 	.short	0x010a
        /*037a*/ 	.byte	0x08
	.zero		1


	//   ....[39]....
        /*037c*/ 	.word	0x00001cd0
        /*0380*/ 	.word	0x000000ff
        /*0384*/ 	.word	0x00000088
        /*0388*/ 	.short	0x0101
        /*038a*/ 	.byte	0x07
	.zero		1


	//   ....[40]....
        /*038c*/ 	.word	0x00001cf0
        /*0390*/ 	.word	0x000000ff
        /*0394*/ 	.word	0x00000020
        /*0398*/ 	.short	0x010a
        /*039a*/ 	.byte	0x04
	.zero		1


	//   ....[41]....
        /*039c*/ 	.word	0x00001d70
        /*03a0*/ 	.word	0x000000ff
        /*03a4*/ 	.word	0x00000020
        /*03a8*/ 	.short	0x010a
        /*03aa*/ 	.byte	0x09
	.zero		1


	//   ....[42]....
        /*03ac*/ 	.word	0x00001f10
        /*03b0*/ 	.word	0x000000ff
        /*03b4*/ 	.word	0x00000020
        /*03b8*/ 	.short	0x010a
        /*03ba*/ 	.byte	0x06
	.zero		1


	//   ....[43]....
        /*03bc*/ 	.word	0x00002040
        /*03c0*/ 	.word	0x00000003
        /*03c4*/ 	.word	0x00000090
        /*03c8*/ 	.short	0x010a
        /*03ca*/ 	.byte	0xff
	.zero		1


	//   ....[44]....
        /*03cc*/ 	.word	0x00002190
        /*03d0*/ 	.word	0x00000000
        /*03d4*/ 	.word	0x00000000
        /*03d8*/ 	.short	0x0101
        /*03da*/ 	.byte	0xff
	.zero		1


	//   ....[45]....
        /*03dc*/ 	.word	0x00002750
        /*03e0*/ 	.word	0x000000ff
        /*03e4*/ 	.word	0x00000000
        /*03e8*/ 	.short	0x010a
        /*03ea*/ 	.byte	0x04
	.zero		1


	//   ....[46]....
        /*03ec*/ 	.word	0x000027e0
        /*03f0*/ 	.word	0x000000ff
        /*03f4*/ 	.word	0x00000000
        /*03f8*/ 	.short	0x010a
        /*03fa*/ 	.byte	0x05
	.zero		1


	//   ....[47]....
        /*03fc*/ 	.word	0x00002870
        /*0400*/ 	.word	0x000000ff
        /*0404*/ 	.word	0x00000000
        /*0408*/ 	.short	0x010a
        /*040a*/ 	.byte	0x05
	.zero		1


	//   ....[48]....
        /*040c*/ 	.word	0x00002910
        /*0410*/ 	.word	0x00000000
        /*0414*/ 	.word	0x00000000
        /*0418*/ 	.short	0x010a
        /*041a*/ 	.byte	0xff
	.zero		1


	//   ....[49]....
        /*041c*/ 	.word	0x00002a50
        /*0420*/ 	.word	0x00000002
        /*0424*/ 	.word	0x000000f0
        /*0428*/ 	.short	0x010a
        /*042a*/ 	.byte	0xff
	.zero		1


	//   ....[50]....
        /*042c*/ 	.word	0x00002ab0
        /*0430*/ 	.word	0x00000004
        /*0434*/ 	.word	0x00000000
        /*0438*/ 	.short	0x0101
        /*043a*/ 	.byte	0xff
	.zero		1


	//   ....[51]....
        /*043c*/ 	.word	0x00002ad0
        /*0440*/ 	.word	0x000000ff
        /*0444*/ 	.word	0x000000a0
        /*0448*/ 	.short	0x010a
        /*044a*/ 	.byte	0x04
	.zero		1


	//   ....[52]....
        /*044c*/ 	.word	0x00002bf0
        /*0450*/ 	.word	0x00000002
        /*0454*/ 	.word	0x00000090
        /*0458*/ 	.short	0x010a
        /*045a*/ 	.byte	0xff
	.zero		1


	//   ....[53]....
        /*045c*/ 	.word	0x00002d00
        /*0460*/ 	.word	0x00000002
        /*0464*/ 	.word	0x00000000
        /*0468*/ 	.short	0x0101
        /*046a*/ 	.byte	0xff
	.zero		1


	//   ....[54]....
        /*046c*/ 	.word	0x00002d90
        /*0470*/ 	.word	0x000000ff
        /*0474*/ 	.word	0x000000a0
        /*0478*/ 	.short	0x0106
        /*047a*/ 	.byte	0x04
	.zero		1


	//   ....[55]....
        /*047c*/ 	.word	0x00002db0
        /*0480*/ 	.word	0x000000ff
        /*0484*/ 	.word	0x000000a0
        /*0488*/ 	.short	0x010a
        /*048a*/ 	.byte	0x04
	.zero		1


	//   ....[56]....
        /*048c*/ 	.word	0x00002e40
        /*0490*/ 	.word	0x000000ff
        /*0494*/ 	.word	0x000000a0
        /*0498*/ 	.short	0x0106
        /*049a*/ 	.byte	0x07
	.zero		1


	//   ....[57]....
        /*049c*/ 	.word	0x00002e80
        /*04a0*/ 	.word	0x00000000
        /*04a4*/ 	.word	0x000000a0
        /*04a8*/ 	.short	0x010a
        /*04aa*/ 	.byte	0xff
	.zero		1


	//   ....[58]....
        /*04ac*/ 	.word	0x000033e0
        /*04b0*/ 	.word	0x00000000
        /*04b4*/ 	.word	0x00000090
        /*04b8*/ 	.short	0x010a
        /*04ba*/ 	.byte	0xff
	.zero		1


	//   ....[59]....
        /*04bc*/ 	.word	0x000034e0
        /*04c0*/ 	.word	0x00000003
        /*04c4*/ 	.word	0x00000000
        /*04c8*/ 	.short	0x0101
        /*04ca*/ 	.byte	0xff
	.zero		1


	//   ....[60]....
        /*04cc*/ 	.word	0x000034f0
        /*04d0*/ 	.word	0x000000ff
        /*04d4*/ 	.word	0x00000000
        /*04d8*/ 	.short	0x010a
        /*04da*/ 	.byte	0x04
	.zero		1


	//   ....[61]....
        /*04dc*/ 	.word	0x00003570
        /*04e0*/ 	.word	0x000000ff
        /*04e4*/ 	.word	0x000000d0
        /*04e8*/ 	.short	0x010a
        /*04ea*/ 	.byte	0x1f
	.zero		1


	//   ....[62]....
        /*04ec*/ 	.word	0x00003650
        /*04f0*/ 	.word	0x000000ff
        /*04f4*/ 	.word	0x00000000
        /*04f8*/ 	.short	0x010a
        /*04fa*/ 	.byte	0x05
	.zero		1


	//   ....[63]....
        /*04fc*/ 	.word	0x00003790
        /*0500*/ 	.word	0x000000ff
        /*0504*/ 	.word	0x00000000
        /*0508*/ 	.short	0x010a
        /*050a*/ 	.byte	0x04
	.zero		1


	//   ....[64]....
        /*050c*/ 	.word	0x00003a20
        /*0510*/ 	.word	0x000000ff
        /*0514*/ 	.word	0x00000000
        /*0518*/ 	.short	0x010a
        /*051a*/ 	.byte	0x04
	.zero		1


	//   ....[65]....
        /*051c*/ 	.word	0x00003ab0
        /*0520*/ 	.word	0x000000ff
        /*0524*/ 	.word	0x00000000
        /*0528*/ 	.short	0x010a
        /*052a*/ 	.byte	0x05
	.zero		1


	//   ....[66]....
        /*052c*/ 	.word	0x00003b40
        /*0530*/ 	.word	0x000000ff
        /*0534*/ 	.word	0x00000000
        /*0538*/ 	.short	0x010a
        /*053a*/ 	.byte	0x05
	.zero		1


	//   ....[67]....
        /*053c*/ 	.word	0x00003bd0
        /*0540*/ 	.word	0x000000ff
        /*0544*/ 	.word	0x00000000
        /*0548*/ 	.short	0x010a
        /*054a*/ 	.byte	0x04
	.zero		1


	//   ....[68]....
        /*054c*/ 	.word	0x00004130
        /*0550*/ 	.word	0x00000008
        /*0554*/ 	.word	0x00000090
        /*0558*/ 	.short	0x010a
        /*055a*/ 	.byte	0xff
	.zero		1


	//   ....[69]....
        /*055c*/ 	.word	0x000042a0
        /*0560*/ 	.word	0x00000000
        /*0564*/ 	.word	0x00000000
        /*0568*/ 	.short	0x0101
        /*056a*/ 	.byte	0xff
	.zero		1


	//   ....[70]....
        /*056c*/ 	.word	0x00004780
        /*0570*/ 	.word	0x000000ff
        /*0574*/ 	.word	0x00000088
        /*0578*/ 	.short	0x010a
        /*057a*/ 	.byte	0x15
	.zero		1


	//   ....[71]....
        /*057c*/ 	.word	0x00004910
        /*0580*/ 	.word	0x000000ff
        /*0584*/ 	.word	0x00000060
        /*0588*/ 	.short	0x010a
        /*058a*/ 	.byte	0x15
	.zero		1


	//   ....[72]....
        /*058c*/ 	.word	0x00004a60
        /*0590*/ 	.word	0x000000ff
        /*0594*/ 	.word	0x00000040
        /*0598*/ 	.short	0x010b
        /*059a*/ 	.byte	0x15
	.zero		1


	//   ....[73]....
        /*059c*/ 	.word	0x00004a70
        /*05a0*/ 	.word	0x000000ff
        /*05a4*/ 	.word	0x00000000
        /*05a8*/ 	.short	0x0101
        /*05aa*/ 	.byte	0x32
	.zero		1


	//   ....[74]....
        /*05ac*/ 	.word	0x00004a80
        /*05b0*/ 	.word	0x000000ff
        /*05b4*/ 	.word	0x00000068
        /*05b8*/ 	.short	0x010a
        /*05ba*/ 	.byte	0x15
	.zero		1


	//   ....[75]....
        /*05bc*/ 	.word	0x00004bd0
        /*05c0*/ 	.word	0x000000ff
        /*05c4*/ 	.word	0x00000048
        /*05c8*/ 	.short	0x010b
        /*05ca*/ 	.byte	0x15
	.zero		1


	//   ....[76]....
        /*05cc*/ 	.word	0x00004be0
        /*05d0*/ 	.word	0x000000ff
        /*05d4*/ 	.word	0x00000000
        /*05d8*/ 	.short	0x0101
        /*05da*/ 	.byte	0x31
	.zero		1


	//   ....[77]....
        /*05dc*/ 	.word	0x00004bf0
        /*05e0*/ 	.word	0x000000ff
        /*05e4*/ 	.word	0x00000070
        /*05e8*/ 	.short	0x010a
        /*05ea*/ 	.byte	0x15
	.zero		1


	//   ....[78]....
        /*05ec*/ 	.word	0x00004d50
        /*05f0*/ 	.word	0x000000ff
        /*05f4*/ 	.word	0x00000050
        /*05f8*/ 	.short	0x010b
        /*05fa*/ 	.byte	0x15
	.zero		1


	//   ....[79]....
        /*05fc*/ 	.word	0x00004d60
        /*0600*/ 	.word	0x000000ff
        /*0604*/ 	.word	0x00000000
        /*0608*/ 	.short	0x0101
        /*060a*/ 	.byte	0x30
	.zero		1


	//   ....[80]....
        /*060c*/ 	.word	0x00004d70
        /*0610*/ 	.word	0x000000ff
        /*0614*/ 	.word	0x00000078
        /*0618*/ 	.short	0x010a
        /*061a*/ 	.byte	0x15
	.zero		1


	//   ....[81]....
        /*061c*/ 	.word	0x00004f70
        /*0620*/ 	.word	0x000000ff
        /*0624*/ 	.word	0x00000058
        /*0628*/ 	.short	0x010b
        /*062a*/ 	.byte	0x15
	.zero		1


	//   ....[82]....
        /*062c*/ 	.word	0x00004f80
        /*0630*/ 	.word	0x000000ff
        /*0634*/ 	.word	0x00000000
        /*0638*/ 	.short	0x0101
        /*063a*/ 	.byte	0x2b
	.zero		1


	//   ....[83]....
        /*063c*/ 	.word	0x00004fb0
        /*0640*/ 	.word	0x000000ff
        /*0644*/ 	.word	0x00000060
        /*0648*/ 	.short	0x010a
        /*064a*/ 	.byte	0x15
	.zero		1


	//   ....[84]....
        /*064c*/ 	.word	0x00004fd0
        /*0650*/ 	.word	0x000000ff
        /*0654*/ 	.word	0x00000068
        /*0658*/ 	.short	0x010a
        /*065a*/ 	.byte	0x15
	.zero		1


	//   ....[85]....
        /*065c*/ 	.word	0x00004ff0
        /*0660*/ 	.word	0x000000ff
        /*0664*/ 	.word	0x00000070
        /*0668*/ 	.short	0x010a
        /*066a*/ 	.byte	0x15
	.zero		1


	//   ....[86]....
        /*066c*/ 	.word	0x00005030
        /*0670*/ 	.word	0x00000000
        /*0674*/ 	.word	0x00000078
        /*0678*/ 	.short	0x010a
        /*067a*/ 	.byte	0xff
	.zero		1


	//   ....[87]....
        /*067c*/ 	.word	0x00005370
        /*0680*/ 	.word	0x00000003
        /*0684*/ 	.word	0x00000090
        /*0688*/ 	.short	0x010a
        /*068a*/ 	.byte	0xff
	.zero		1


	//   ....[88]....
        /*068c*/ 	.word	0x000054f0
        /*0690*/ 	.word	0x00000000
        /*0694*/ 	.word	0x00000000
        /*0698*/ 	.short	0x0101
        /*069a*/ 	.byte	0xff
	.zero		1


	//   ....[89]....
        /*069c*/ 	.word	0x00006090
        /*06a0*/ 	.word	0x000000ff
        /*06a4*/ 	.word	0x00000040
        /*06a8*/ 	.short	0x010a
        /*06aa*/ 	.byte	0x2c
	.zero		1


	//   ....[90]....
        /*06ac*/ 	.word	0x00006100
        /*06b0*/ 	.word	0x00000062
        /*06b4*/ 	.word	0x000000b0
        /*06b8*/ 	.short	0x010a
        /*06ba*/ 	.byte	0xff
	.zero		1


	//   ....[91]....
        /*06bc*/ 	.word	0x00006220
        /*06c0*/ 	.word	0x000000ff
        /*06c4*/ 	.word	0x00000040
        /*06c8*/ 	.short	0x010a
        /*06ca*/ 	.byte	0x2c
	.zero		1


	//   ....[92]....
        /*06cc*/ 	.word	0x00006320
        /*06d0*/ 	.word	0x00000062
        /*06d4*/ 	.word	0x000000b0
        /*06d8*/ 	.short	0x010a
        /*06da*/ 	.byte	0xff
	.zero		1


	//   ....[93]....
        /*06dc*/ 	.word	0x00006e20
        /*06e0*/ 	.word	0x00000000
        /*06e4*/ 	.word	0x00000000
        /*06e8*/ 	.short	0x0101
        /*06ea*/ 	.byte	0xff
	.zero		1


	//   ....[94]....
        /*06ec*/ 	.word	0x00006e30
        /*06f0*/ 	.word	0x00000003
        /*06f4*/ 	.word	0x00000040
        /*06f8*/ 	.short	0x010a
        /*06fa*/ 	.byte	0xff
	.zero		1


	//   ....[95]....
        /*06fc*/ 	.word	0x00006f00
        /*0700*/ 	.word	0x00000003
        /*0704*/ 	.word	0x00000040
        /*0708*/ 	.short	0x010a
        /*070a*/ 	.byte	0xff
	.zero		1


	//   ....[96]....
        /*070c*/ 	.word	0x00007a90
        /*0710*/ 	.word	0x00000066
        /*0714*/ 	.word	0x00000000
        /*0718*/ 	.short	0x0101
        /*071a*/ 	.byte	0xff
	.zero		1


	//   ....[97]....
        /*071c*/ 	.word	0x00007ab0
        /*0720*/ 	.word	0x0000003f
        /*0724*/ 	.word	0x00000040
        /*0728*/ 	.short	0x010a
        /*072a*/ 	.byte	0xff
	.zero		1


	//   ....[98]....
        /*072c*/ 	.word	0x00007b70
        /*0730*/ 	.word	0x0000003f
        /*0734*/ 	.word	0x00000040
        /*0738*/ 	.short	0x010a
        /*073a*/ 	.byte	0xff
	.zero		1


	//   ....[99]....
        /*073c*/ 	.word	0x000086f0
        /*0740*/ 	.word	0x00000066
        /*0744*/ 	.word	0x00000000
        /*0748*/ 	.short	0x0101
        /*074a*/ 	.byte	0xff
	.zero		1


	//   ....[100]....
        /*074c*/ 	.word	0x00008710
        /*0750*/ 	.word	0x0000006c
        /*0754*/ 	.word	0x00000040
        /*0758*/ 	.short	0x010a
        /*075a*/ 	.byte	0xff
	.zero		1


	//   ....[101]....
        /*075c*/ 	.word	0x000087d0
        /*0760*/ 	.word	0x0000006c
        /*0764*/ 	.word	0x00000040
        /*0768*/ 	.short	0x010a
        /*076a*/ 	.byte	0xff
	.zero		1


	//   ....[102]....
        /*076c*/ 	.word	0x00008c10
        /*0770*/ 	.word	0x000000ff
        /*0774*/ 	.word	0x00000000
        /*0778*/ 	.short	0x0101
        /*077a*/ 	.byte	0x04
	.zero		1


	//   ....[103]....
        /*077c*/ 	.word	0x000093c0
        /*0780*/ 	.word	0x00000002
        /*0784*/ 	.word	0x00000000
        /*0788*/ 	.short	0x0101
        /*078a*/ 	.byte	0xff
	.zero		1


	//   ....[104]....
        /*078c*/ 	.word	0x00009670
        /*0790*/ 	.word	0x000000ff
        /*0794*/ 	.word	0x00000000
        /*0798*/ 	.short	0x0101
        /*079a*/ 	.byte	0x04
	.zero		1


	//   ....[105]....
        /*079c*/ 	.word	0x00009690
        /*07a0*/ 	.word	0x00000000
        /*07a4*/ 	.word	0x00000100
        /*07a8*/ 	.short	0x010a
        /*07aa*/ 	.byte	0xff
	.zero		1


	//   ....[106]....
        /*07ac*/ 	.word	0x000096f0
        /*07b0*/ 	.word	0x00000000
        /*07b4*/ 	.word	0x00000020
        /*07b8*/ 	.short	0x010a
        /*07ba*/ 	.byte	0xff
	.zero		1


	//   ....[107]....
        /*07bc*/ 	.word	0x00009750
        /*07c0*/ 	.word	0x00000000
        /*07c4*/ 	.word	0x00000020
        /*07c8*/ 	.short	0x010a
        /*07ca*/ 	.byte	0xff
	.zero		1


	//   ....[108]....
        /*07cc*/ 	.word	0x000097a0
        /*07d0*/ 	.word	0x00000003
        /*07d4*/ 	.word	0x00000090
        /*07d8*/ 	.short	0x010a
        /*07da*/ 	.byte	0xff
	.zero		1


	//   ....[109]....
        /*07dc*/ 	.word	0x00009800
        /*07e0*/ 	.word	0x00000000
        /*07e4*/ 	.word	0x00000000
        /*07e8*/ 	.short	0x010a
        /*07ea*/ 	.byte	0xff
	.zero		1


	//   ....[110]....
        /*07ec*/ 	.word	0x00009860
        /*07f0*/ 	.word	0x00000000
        /*07f4*/ 	.word	0x00000000
        /*07f8*/ 	.short	0x010a
        /*07fa*/ 	.byte	0xff
	.zero		1


	//   ....[111]....
        /*07fc*/ 	.word	0x000098c0
        /*0800*/ 	.word	0x00000000
        /*0804*/ 	.word	0x00000000
        /*0808*/ 	.short	0x010a
        /*080a*/ 	.byte	0xff
	.zero		1


	//   ....[112]....
        /*080c*/ 	.word	0x00009910
        /*0810*/ 	.word	0x00000002
        /*0814*/ 	.word	0x000000f0
        /*0818*/ 	.short	0x010a
        /*081a*/ 	.byte	0xff
	.zero		1


	//   ....[113]....
        /*081c*/ 	.word	0x00009970
        /*0820*/ 	.word	0x00000002
        /*0824*/ 	.word	0x000000a0
        /*0828*/ 	.short	0x010a
        /*082a*/ 	.byte	0xff
	.zero		1


	//   ....[114]....
        /*082c*/ 	.word	0x000099c0
        /*0830*/ 	.word	0x00000002
        /*0834*/ 	.word	0x00000090
        /*0838*/ 	.short	0x010a
        /*083a*/ 	.byte	0xff
	.zero		1


	//   ....[115]....
        /*083c*/ 	.word	0x00009a20
        /*0840*/ 	.word	0x00000000
        /*0844*/ 	.word	0x000000a0
        /*0848*/ 	.short	0x010a
        /*084a*/ 	.byte	0xff
	.zero		1


	//   ....[116]....
        /*084c*/ 	.word	0x00009a70
        /*0850*/ 	.word	0x00000000
        /*0854*/ 	.word	0x00000090
        /*0858*/ 	.short	0x010a
        /*085a*/ 	.byte	0xff
	.zero		1


	//   ....[117]....
        /*085c*/ 	.word	0x00009ad0
        /*0860*/ 	.word	0x00000003
        /*0864*/ 	.word	0x000000d0
        /*0868*/ 	.short	0x010a
        /*086a*/ 	.byte	0xff
	.zero		1


	//   ....[118]....
        /*086c*/ 	.word	0x00009b30
        /*0870*/ 	.word	0x00000000
        /*0874*/ 	.word	0x00000000
        /*0878*/ 	.short	0x010a
        /*087a*/ 	.byte	0xff
	.zero		1


	//   ....[119]....
        /*087c*/ 	.word	0x00009b90
        /*0880*/ 	.word	0x00000000
        /*0884*/ 	.word	0x00000000
        /*0888*/ 	.short	0x010a
        /*088a*/ 	.byte	0xff
	.zero		1


	//   ....[120]....
        /*088c*/ 	.word	0x00009bf0
        /*0890*/ 	.word	0x00000000
        /*0894*/ 	.word	0x00000000
        /*0898*/ 	.short	0x010a
        /*089a*/ 	.byte	0xff
	.zero		1


	//   ....[121]....
        /*089c*/ 	.word	0x00009c50
        /*08a0*/ 	.word	0x00000000
        /*08a4*/ 	.word	0x00000000
        /*08a8*/ 	.short	0x010a
        /*08aa*/ 	.byte	0xff
	.zero		1


	//   ....[122]....
        /*08ac*/ 	.word	0x00009cb0
        /*08b0*/ 	.word	0x00000000
        /*08b4*/ 	.word	0x00000000
        /*08b8*/ 	.short	0x010a
        /*08ba*/ 	.byte	0xff
	.zero		1


	//   ....[123]....
        /*08bc*/ 	.word	0x00009d00
        /*08c0*/ 	.word	0x00000008
        /*08c4*/ 	.word	0x00000090
        /*08c8*/ 	.short	0x010a
        /*08ca*/ 	.byte	0xff
	.zero		1


	//   ....[124]....
        /*08cc*/ 	.word	0x00009d60
        /*08d0*/ 	.word	0x00000000
        /*08d4*/ 	.word	0x00000088
        /*08d8*/ 	.short	0x010a
        /*08da*/ 	.byte	0xff
	.zero		1


	//   ....[125]....
        /*08dc*/ 	.word	0x00009dc0
        /*08e0*/ 	.word	0x00000005
        /*08e4*/ 	.word	0x00000060
        /*08e8*/ 	.short	0x010a
        /*08ea*/ 	.byte	0xff
	.zero		1


	//   ....[126]....
        /*08ec*/ 	.word	0x00009e20
        /*08f0*/ 	.word	0x00000005
        /*08f4*/ 	.word	0x00000068
        /*08f8*/ 	.short	0x010a
        /*08fa*/ 	.byte	0xff
	.zero		1


	//   ....[127]....
        /*08fc*/ 	.word	0x00009e80
        /*0900*/ 	.word	0x00000005
        /*0904*/ 	.word	0x00000070
        /*0908*/ 	.short	0x010a
        /*090a*/ 	.byte	0xff
	.zero		1


	//   ....[128]....
        /*090c*/ 	.word	0x00009ee0
        /*0910*/ 	.word	0x00000005
        /*0914*/ 	.word	0x00000078
        /*0918*/ 	.short	0x010a
        /*091a*/ 	.byte	0xff
	.zero		1


	//   ....[129]....
        /*091c*/ 	.word	0x00009f40
        /*0920*/ 	.word	0x00000000
        /*0924*/ 	.word	0x00000060
        /*0928*/ 	.short	0x010a
        /*092a*/ 	.byte	0xff
	.zero		1


	//   ....[130]....
        /*092c*/ 	.word	0x00009fa0
        /*0930*/ 	.word	0x00000000
        /*0934*/ 	.word	0x00000068
        /*0938*/ 	.short	0x010a
        /*093a*/ 	.byte	0xff
	.zero		1


	//   ....[131]....
        /*093c*/ 	.word	0x0000a000
        /*0940*/ 	.word	0x00000000
        /*0944*/ 	.word	0x00000070
        /*0948*/ 	.short	0x010a
        /*094a*/ 	.byte	0xff
	.zero		1


	//   ....[132]....
        /*094c*/ 	.word	0x0000a050
        /*0950*/ 	.word	0x00000003
        /*0954*/ 	.word	0x00000090
        /*0958*/ 	.short	0x010a
        /*095a*/ 	.byte	0xff
	.zero		1


	//   ....[133]....
        /*095c*/ 	.word	0x0000a0b0
        /*0960*/ 	.word	0x00000000
        /*0964*/ 	.word	0x00000040
        /*0968*/ 	.short	0x010a
        /*096a*/ 	.byte	0xff
	.zero		1


	//   ....[134]....
        /*096c*/ 	.word	0x0000a100
        /*0970*/ 	.word	0x00000062
        /*0974*/ 	.word	0x000000b0
        /*0978*/ 	.short	0x010a
        /*097a*/ 	.byte	0xff
	.zero		1


	//   ....[135]....
        /*097c*/ 	.word	0x0000a150
        /*0980*/ 	.word	0x00000003
        /*0984*/ 	.word	0x00000040
        /*0988*/ 	.short	0x010a
        /*098a*/ 	.byte	0xff
	.zero		1


	//   ....[136]....
        /*098c*/ 	.word	0x0000a1a0
        /*0990*/ 	.word	0x0000003f
        /*0994*/ 	.word	0x00000040
        /*0998*/ 	.short	0x010a
        /*099a*/ 	.byte	0xff
	.zero		1


	//   ....[137]....
        /*099c*/ 	.word	0x0000a1f0
        /*09a0*/ 	.word	0x0000006c
        /*09a4*/ 	.word	0x00000040
        /*09a8*/ 	.short	0x010a
        /*09aa*/ 	.byte	0xff
	.zero		1


	//----- nvinfo : EIATTR_NUM_MBARRIERS
	.align		4
.L_47:
        /*09ac*/ 	.byte	0x03, 0x38
        /*09ae*/ 	.short	0x0022


	//----- nvinfo : EIATTR_EXIT_INSTR_OFFSETS
	.align		4
        /*09b0*/ 	.byte	0x04, 0x1c
        /*09b2*/ 	.short	(.L_49 - .L_48)


	//   ....[0]....
.L_48:
        /*09b4*/ 	.word	0x00002940


	//   ....[1]....
        /*09b8*/ 	.word	0x00002e50


	//   ....[2]....
        /*09bc*/ 	.word	0x00002eb0


	//   ....[3]....
        /*09c0*/ 	.word	0x00003e30


	//   ....[4]....
        /*09c4*/ 	.word	0x00005060


	//   ....[5]....
        /*09c8*/ 	.word	0x000050a0


	//   ....[6]....
        /*09cc*/ 	.word	0x00009550


	//   ....[7]....
        /*09d0*/ 	.word	0x000095d0


	//   ....[8]....
        /*09d4*/ 	.word	0x00009600


	//   ....[9]....
        /*09d8*/ 	.word	0x00009680


	//----- nvinfo : EIATTR_MAX_THREADS
	.align		4
.L_49:
        /*09dc*/ 	.byte	0x04, 0x05
        /*09de*/ 	.short	(.L_51 - .L_50)
.L_50:
        /*09e0*/ 	.word	0x00000100
        /*09e4*/ 	.word	0x00000001
        /*09e8*/ 	.word	0x00000001


	//----- nvinfo : EIATTR_CRS_STACK_SIZE
	.align		4
.L_51:
        /*09ec*/ 	.byte	0x04, 0x1e
        /*09ee*/ 	.short	(.L_53 - .L_52)
.L_52:
        /*09f0*/ 	.word	0x00000000


	//----- nvinfo : EIATTR_CBANK_PARAM_SIZE
	.align		4
.L_53:
        /*09f4*/ 	.byte	0x03, 0x19
        /*09f6*/ 	.short	0x0800


	//----- nvinfo : EIATTR_PARAM_CBANK
	.align		4
        /*09f8*/ 	.byte	0x04, 0x0a
        /*09fa*/ 	.short	(.L_55 - .L_54)
	.align		4
.L_54:
        /*09fc*/ 	.word	index@(.nv.constant0._ZN7cutlass13device_kernelINS_4gemm6kernel13GemmUniversalIN4cute5tupleIJiiiiEEENS1_10collective13CollectiveMmaINS1_35MainloopSm100TmaUmmaWarpSpecializedILi4ELi2ELi4ENS5_IJNS4_1CILi2EEENSA_ILi1EEESC_EEEEENS5_IJNSA_ILi64EEENSA_ILi256EEESF_EEENS_10bfloat16_tENS5_IJlSC_lEEESI_SJ_NS4_8TiledMMAINS4_8MMA_AtomIJNS4_20SM100_MMA_F16BF16_SSISI_SI_fLi64ELi256ELNS4_4UMMA5MajorE0ELSO_0ELNSN_7ScaleInE0ELSP_0EEEEEENS4_6LayoutINS5_IJSC_SC_SC_EEENS5_IJNSA_ILi0EEESU_SU_EEEEENS5_IJNS4_10UnderscoreESX_SX_EEEEENS4_13SM90_TMA_LOADENS4_14ComposedLayoutINS4_7SwizzleILi3ELi4ELi3EEENS4_18smem_ptr_flag_bitsILi16EEENSS_INS5_IJNSA_ILi8EEESF_EEENS5_IJSF_SC_EEEEEEEvNS4_8identityENS4_23SM90_TMA_LOAD_MULTICASTES1A_vS1B_EENS_8epilogue10collective18CollectiveEpilogueINS1E_23Sm100TmaWarpSpecializedILi4ELi2ELi32ELb1ELb0EEEJSH_NS5_IJNSS_ISF_SC_EES1J_EEESI_SJ_SI_SJ_NS1E_6fusion15FusionCallbacksIS1I_NS1L_17LinearCombinationISI_fSI_fLNS_15FloatRoundStyleE2EEESH_S1K_JEEENS4_5SM1004TMEM4LOAD26SM100_TMEM_LOAD_16dp256b8xES10_S1A_NS4_17SM75_U32x4_LDSM_NENS4_14SM90_TMA_STOREES1A_NS4_17SM90_U32x4_STSM_NENS4_39AutoVectorizingCopyWithAssumedAlignmentILi128EEEEEEvvEEEEvNT_6ParamsE)
        /*0a00*/ 	.short	0x0380
        /*0a02*/ 	.short	0x0800


	//----- nvinfo : EIATTR_SW_WAR
	.align		4
.L_55:
        /*0a04*/ 	.byte	0x04, 0x36
        /*0a06*/ 	.short	(.L_57 - .L_56)
.L_56:
        /*0a08*/ 	.word	0x00000008
.L_57:


//--------------------- .nv.callgraph             --------------------------
	.section	.nv.callgraph,"",@"SHT_CUDA_CALLGRAPH"
	.align	4
	.sectionentsize	8
	.align		4
        /*0000*/ 	.word	0x00000000
	.align		4
        /*0004*/ 	.word	0xffffffff
	.align		4
        /*0008*/ 	.word	index@(_ZN7cutlass13device_kernelINS_4gemm6kernel13GemmUniversalIN4cute5tupleIJiiiiEEENS1_10collective13CollectiveMmaINS1_35MainloopSm100TmaUmmaWarpSpecializedILi4ELi2ELi4ENS5_IJNS4_1CILi2EEENSA_ILi1EEESC_EEEEENS5_IJNSA_ILi64EEENSA_ILi256EEESF_EEENS_10bfloat16_tENS5_IJlSC_lEEESI_SJ_NS4_8TiledMMAINS4_8MMA_AtomIJNS4_20SM100_MMA_F16BF16_SSISI_SI_fLi64ELi256ELNS4_4UMMA5MajorE0ELSO_0ELNSN_7ScaleInE0ELSP_0EEEEEENS4_6LayoutINS5_IJSC_SC_SC_EEENS5_IJNSA_ILi0EEESU_SU_EEEEENS5_IJNS4_10UnderscoreESX_SX_EEEEENS4_13SM90_TMA_LOADENS4_14ComposedLayoutINS4_7SwizzleILi3ELi4ELi3EEENS4_18smem_ptr_flag_bitsILi16EEENSS_INS5_IJNSA_ILi8EEESF_EEENS5_IJSF_SC_EEEEEEEvNS4_8identityENS4_23SM90_TMA_LOAD_MULTICASTES1A_vS1B_EENS_8epilogue10collective18CollectiveEpilogueINS1E_23Sm100TmaWarpSpecializedILi4ELi2ELi32ELb1ELb0EEEJSH_NS5_IJNSS_ISF_SC_EES1J_EEESI_SJ_SI_SJ_NS1E_6fusion15FusionCallbacksIS1I_NS1L_17LinearCombinationISI_fSI_fLNS_15FloatRoundStyleE2EEESH_S1K_JEEENS4_5SM1004TMEM4LOAD26SM100_TMEM_LOAD_16dp256b8xES10_S1A_NS4_17SM75_U32x4_LDSM_NENS4_14SM90_TMA_STOREES1A_NS4_17SM90_U32x4_STSM_NENS4_39AutoVectorizingCopyWithAssumedAlignmentILi128EEEEEEvvEEEEvNT_6ParamsE)
	.align		4
        /*000c*/ 	.word	index@(__assertfail)
	.align		4
        /*0010*/ 	.word	0x00000000
	.align		4
        /*0014*/ 	.word	0xfffffffe
	.align		4
        /*0018*/ 	.word	0x00000000
	.align		4
        /*001c*/ 	.word	0xfffffffd
	.align		4
        /*0020*/ 	.word	0x00000000
	.align		4
        /*0024*/ 	.word	0xfffffffc


//--------------------- .nv.constant4             --------------------------
	.section	.nv.constant4,"a",@progbits
	.align	8
	.align		8
.nv.constant4:
        /*0000*/ 	.dword	__assertfail
	.align		8
        /*0008*/ 	.dword	__unnamed_1
	.align		8
        /*0010*/ 	.dword	__unnamed_2
	.align		8
        /*0018*/ 	.dword	_ZN39_INTERNAL_82a2212f_4_k_cu_a518383f_82754cuda3std3__45__cpo5beginE
	.align		8
        /*0020*/ 	.dword	_ZN39_INTERNAL_82a2212f_4_k_cu_a518383f_82754cuda3std3__45__cpo3endE
	.align		8
        /*0028*/ 	.dword	_ZN39_INTERNAL_82a2212f_4_k_cu_a518383f_82754cuda3std3__45__cpo6cbeginE
	.align		8
        /*0030*/ 	.dword	_ZN39_INTERNAL_82a2212f_4_k_cu_a518383f_82754cuda3std3__45__cpo4cendE
	.align		8
        /*0038*/ 	.dword	_ZN39_INTERNAL_82a2212f_4_k_cu_a518383f_82754cuda3std3__441_GLOBAL__N__82a2212f_4_k_cu_a518383f_82756ignoreE
	.align		8
        /*0040*/ 	.dword	_ZN39_INTERNAL_82a2212f_4_k_cu_a518383f_82754cuda3std3__419piecewise_constructE
	.align		8
        /*0048*/ 	.dword	_ZN39_INTERNAL_82a2212f_4_k_cu_a518383f_82754cuda3std3__48in_placeE
	.align		8
        /*0050*/ 	.dword	_ZN39_INTERNAL_82a2212f_4_k_cu_a518383f_82754cuda3std6ranges3__45__cpo4swapE
	.align		8
        /*0058*/ 	.dword	_ZN39_INTERNAL_82a2212f_4_k_cu_a518383f_82754cuda3std6ranges3__45__cpo9iter_moveE
	.align		8
        /*0060*/ 	.dword	_ZN39_INTERNAL_82a2212f_4_k_cu_a518383f_82754cute7productE
	.align		8
        /*0068*/ 	.dword	_ZN39_INTERNAL_82a2212f_4_k_cu_a518383f_82754cute1_E
	.align		8
        /*0070*/ 	.dword	$str$25
	.align		8
        /*0078*/ 	.dword	$str$26
	.align		8
        /*0080*/ 	.dword	$str$27
	.align		8
        /*0088*/ 	.dword	$str$28


//--------------------- .text._ZN7cutlass13device_kernelINS_4gemm6kernel13GemmUniversalIN4cute5tupleIJiiiiEEENS1_10collective13CollectiveMmaINS1_35MainloopSm100TmaUmmaWarpSpecializedILi4ELi2ELi4ENS5_IJNS4_1CILi2EEENSA_ILi1EEESC_EEEEENS5_IJNSA_ILi64EEENSA_ILi256EEESF_EEENS_10bfloat16_tENS5_IJlSC_lEEESI_SJ_NS4_8TiledMMAINS4_8MMA_AtomIJNS4_20SM100_MMA_F16BF16_SSISI_SI_fLi64ELi256ELNS4_4UMMA5MajorE0ELSO_0ELNSN_7ScaleInE0ELSP_0EEEEEENS4_6LayoutINS5_IJSC_SC_SC_EEENS5_IJNSA_ILi0EEESU_SU_EEEEENS5_IJNS4_10UnderscoreESX_SX_EEEEENS4_13SM90_TMA_LOADENS4_14ComposedLayoutINS4_7SwizzleILi3ELi4ELi3EEENS4_18smem_ptr_flag_bitsILi16EEENSS_INS5_IJNSA_ILi8EEESF_EEENS5_IJSF_SC_EEEEEEEvNS4_8identityENS4_23SM90_TMA_LOAD_MULTICASTES1A_vS1B_EENS_8epilogue10collective18CollectiveEpilogueINS1E_23Sm100TmaWarpSpecializedILi4ELi2ELi32ELb1ELb0EEEJSH_NS5_IJNSS_ISF_SC_EES1J_EEESI_SJ_SI_SJ_NS1E_6fusion15FusionCallbacksIS1I_NS1L_17LinearCombinationISI_fSI_fLNS_15FloatRoundStyleE2EEESH_S1K_JEEENS4_5SM1004TMEM4LOAD26SM100_TMEM_LOAD_16dp256b8xES10_S1A_NS4_17SM75_U32x4_LDSM_NENS4_14SM90_TMA_STOREES1A_NS4_17SM90_U32x4_STSM_NENS4_39AutoVectorizingCopyWithAssumedAlignmentILi128EEEEEEvvEEEEvNT_6ParamsE --------------------------
	.section	.text._ZN7cutlass13device_kernelINS_4gemm6kernel13GemmUniversalIN4cute5tupleIJiiiiEEENS1_10collective13CollectiveMmaINS1_35MainloopSm100TmaUmmaWarpSpecializedILi4ELi2ELi4ENS5_IJNS4_1CILi2EEENSA_ILi1EEESC_EEEEENS5_IJNSA_ILi64EEENSA_ILi256EEESF_EEENS_10bfloat16_tENS5_IJlSC_lEEESI_SJ_NS4_8TiledMMAINS4_8MMA_AtomIJNS4_20SM100_MMA_F16BF16_SSISI_SI_fLi64ELi256ELNS4_4UMMA5MajorE0ELSO_0ELNSN_7ScaleInE0ELSP_0EEEEEENS4_6LayoutINS5_IJSC_SC_SC_EEENS5_IJNSA_ILi0EEESU_SU_EEEEENS5_IJNS4_10UnderscoreESX_SX_EEEEENS4_13SM90_TMA_LOADENS4_14ComposedLayoutINS4_7SwizzleILi3ELi4ELi3EEENS4_18smem_ptr_flag_bitsILi16EEENSS_INS5_IJNSA_ILi8EEESF_EEENS5_IJSF_SC_EEEEEEEvNS4_8identityENS4_23SM90_TMA_LOAD_MULTICASTES1A_vS1B_EENS_8epilogue10collective18CollectiveEpilogueINS1E_23Sm100TmaWarpSpecializedILi4ELi2ELi32ELb1ELb0EEEJSH_NS5_IJNSS_ISF_SC_EES1J_EEESI_SJ_SI_SJ_NS1E_6fusion15FusionCallbacksIS1I_NS1L_17LinearCombinationISI_fSI_fLNS_15FloatRoundStyleE2EEESH_S1K_JEEENS4_5SM1004TMEM4LOAD26SM100_TMEM_LOAD_16dp256b8xES10_S1A_NS4_17SM75_U32x4_LDSM_NENS4_14SM90_TMA_STOREES1A_NS4_17SM90_U32x4_STSM_NENS4_39AutoVectorizingCopyWithAssumedAlignmentILi128EEEEEEvvEEEEvNT_6ParamsE,"ax",@progbits
	.align	128
.text._ZN7cutlass13device_kernelINS_4gemm6kernel13GemmUniversalIN4cute5tupleIJiiiiEEENS1_10collective13CollectiveMmaINS1_35MainloopSm100TmaUmmaWarpSpecializedILi4ELi2ELi4ENS5_IJNS4_1CILi2EEENSA_ILi1EEESC_EEEEENS5_IJNSA_ILi64EEENSA_ILi256EEESF_EEENS_10bfloat16_tENS5_IJlSC_lEEESI_SJ_NS4_8TiledMMAINS4_8MMA_AtomIJNS4_20SM100_MMA_F16BF16_SSISI_SI_fLi64ELi256ELNS4_4UMMA5MajorE0ELSO_0ELNSN_7ScaleInE0ELSP_0EEEEEENS4_6LayoutINS5_IJSC_SC_SC_EEENS5_IJNSA_ILi0EEESU_SU_EEEEENS5_IJNS4_10UnderscoreESX_SX_EEEEENS4_13SM90_TMA_LOADENS4_14ComposedLayoutINS4_7SwizzleILi3ELi4ELi3EEENS4_18smem_ptr_flag_bitsILi16EEENSS_INS5_IJNSA_ILi8EEESF_EEENS5_IJSF_SC_EEEEEEEvNS4_8identityENS4_23SM90_TMA_LOAD_MULTICASTES1A_vS1B_EENS_8epilogue10collective18CollectiveEpilogueINS1E_23Sm100TmaWarpSpecializedILi4ELi2ELi32ELb1ELb0EEEJSH_NS5_IJNSS_ISF_SC_EES1J_EEESI_SJ_SI_SJ_NS1E_6fusion15FusionCallbacksIS1I_NS1L_17LinearCombinationISI_fSI_fLNS_15FloatRoundStyleE2EEESH_S1K_JEEENS4_5SM1004TMEM4LOAD26SM100_TMEM_LOAD_16dp256b8xES10_S1A_NS4_17SM75_U32x4_LDSM_NENS4_14SM90_TMA_STOREES1A_NS4_17SM90_U32x4_STSM_NENS4_39AutoVectorizingCopyWithAssumedAlignmentILi128EEEEEEvvEEEEvNT_6ParamsE:
        .type           _ZN7cutlass13device_kernelINS_4gemm6kernel13GemmUniversalIN4cute5tupleIJiiiiEEENS1_10collective13CollectiveMmaINS1_35MainloopSm100TmaUmmaWarpSpecializedILi4ELi2ELi4ENS5_IJNS4_1CILi2EEENSA_ILi1EEESC_EEEEENS5_IJNSA_ILi64EEENSA_ILi256EEESF_EEENS_10bfloat16_tENS5_IJlSC_lEEESI_SJ_NS4_8TiledMMAINS4_8MMA_AtomIJNS4_20SM100_MMA_F16BF16_SSISI_SI_fLi64ELi256ELNS4_4UMMA5MajorE0ELSO_0ELNSN_7ScaleInE0ELSP_0EEEEEENS4_6LayoutINS5_IJSC_SC_SC_EEENS5_IJNSA_ILi0EEESU_SU_EEEEENS5_IJNS4_10UnderscoreESX_SX_EEEEENS4_13SM90_TMA_LOADENS4_14ComposedLayoutINS4_7SwizzleILi3ELi4ELi3EEENS4_18smem_ptr_flag_bitsILi16EEENSS_INS5_IJNSA_ILi8EEESF_EEENS5_IJSF_SC_EEEEEEEvNS4_8identityENS4_23SM90_TMA_LOAD_MULTICASTES1A_vS1B_EENS_8epilogue10collective18CollectiveEpilogueINS1E_23Sm100TmaWarpSpecializedILi4ELi2ELi32ELb1ELb0EEEJSH_NS5_IJNSS_ISF_SC_EES1J_EEESI_SJ_SI_SJ_NS1E_6fusion15FusionCallbacksIS1I_NS1L_17LinearCombinationISI_fSI_fLNS_15FloatRoundStyleE2EEESH_S1K_JEEENS4_5SM1004TMEM4LOAD26SM100_TMEM_LOAD_16dp256b8xES10_S1A_NS4_17SM75_U32x4_LDSM_NENS4_14SM90_TMA_STOREES1A_NS4_17SM90_U32x4_STSM_NENS4_39AutoVectorizingCopyWithAssumedAlignmentILi128EEEEEEvvEEEEvNT_6ParamsE,@function
        .size           _ZN7cutlass13device_kernelINS_4gemm6kernel13GemmUniversalIN4cute5tupleIJiiiiEEENS1_10collective13CollectiveMmaINS1_35MainloopSm100TmaUmmaWarpSpecializedILi4ELi2ELi4ENS5_IJNS4_1CILi2EEENSA_ILi1EEESC_EEEEENS5_IJNSA_ILi64EEENSA_ILi256EEESF_EEENS_10bfloat16_tENS5_IJlSC_lEEESI_SJ_NS4_8TiledMMAINS4_8MMA_AtomIJNS4_20SM100_MMA_F16BF16_SSISI_SI_fLi64ELi256ELNS4_4UMMA5MajorE0ELSO_0ELNSN_7ScaleInE0ELSP_0EEEEEENS4_6LayoutINS5_IJSC_SC_SC_EEENS5_IJNSA_ILi0EEESU_SU_EEEEENS5_IJNS4_10UnderscoreESX_SX_EEEEENS4_13SM90_TMA_LOADENS4_14ComposedLayoutINS4_7SwizzleILi3ELi4ELi3EEENS4_18smem_ptr_flag_bitsILi16EEENSS_INS5_IJNSA_ILi8EEESF_EEENS5_IJSF_SC_EEEEEEEvNS4_8identityENS4_23SM90_TMA_LOAD_MULTICASTES1A_vS1B_EENS_8epilogue10collective18CollectiveEpilogueINS1E_23Sm100TmaWarpSpecializedILi4ELi2ELi32ELb1ELb0EEEJSH_NS5_IJNSS_ISF_SC_EES1J_EEESI_SJ_SI_SJ_NS1E_6fusion15FusionCallbacksIS1I_NS1L_17LinearCombinationISI_fSI_fLNS_15FloatRoundStyleE2EEESH_S1K_JEEENS4_5SM1004TMEM4LOAD26SM100_TMEM_LOAD_16dp256b8xES10_S1A_NS4_17SM75_U32x4_LDSM_NENS4_14SM90_TMA_STOREES1A_NS4_17SM90_U32x4_STSM_NENS4_39AutoVectorizingCopyWithAssumedAlignmentILi128EEEEEEvvEEEEvNT_6ParamsE,(.L_x_183 - _ZN7cutlass13device_kernelINS_4gemm6kernel13GemmUniversalIN4cute5tupleIJiiiiEEENS1_10collective13CollectiveMmaINS1_35MainloopSm100TmaUmmaWarpSpecializedILi4ELi2ELi4ENS5_IJNS4_1CILi2EEENSA_ILi1EEESC_EEEEENS5_IJNSA_ILi64EEENSA_ILi256EEESF_EEENS_10bfloat16_tENS5_IJlSC_lEEESI_SJ_NS4_8TiledMMAINS4_8MMA_AtomIJNS4_20SM100_MMA_F16BF16_SSISI_SI_fLi64ELi256ELNS4_4UMMA5MajorE0ELSO_0ELNSN_7ScaleInE0ELSP_0EEEEEENS4_6LayoutINS5_IJSC_SC_SC_EEENS5_IJNSA_ILi0EEESU_SU_EEEEENS5_IJNS4_10UnderscoreESX_SX_EEEEENS4_13SM90_TMA_LOADENS4_14ComposedLayoutINS4_7SwizzleILi3ELi4ELi3EEENS4_18smem_ptr_flag_bitsILi16EEENSS_INS5_IJNSA_ILi8EEESF_EEENS5_IJSF_SC_EEEEEEEvNS4_8identityENS4_23SM90_TMA_LOAD_MULTICASTES1A_vS1B_EENS_8epilogue10collective18CollectiveEpilogueINS1E_23Sm100TmaWarpSpecializedILi4ELi2ELi32ELb1ELb0EEEJSH_NS5_IJNSS_ISF_SC_EES1J_EEESI_SJ_SI_SJ_NS1E_6fusion15FusionCallbacksIS1I_NS1L_17LinearCombinationISI_fSI_fLNS_15FloatRoundStyleE2EEESH_S1K_JEEENS4_5SM1004TMEM4LOAD26SM100_TMEM_LOAD_16dp256b8xES10_S1A_NS4_17SM75_U32x4_LDSM_NENS4_14SM90_TMA_STOREES1A_NS4_17SM90_U32x4_STSM_NENS4_39AutoVectorizingCopyWithAssumedAlignmentILi128EEEEEEvvEEEEvNT_6ParamsE)
        .other          _ZN7cutlass13device_kernelINS_4gemm6kernel13GemmUniversalIN4cute5tupleIJiiiiEEENS1_10collective13CollectiveMmaINS1_35MainloopSm100TmaUmmaWarpSpecializedILi4ELi2ELi4ENS5_IJNS4_1CILi2EEENSA_ILi1EEESC_EEEEENS5_IJNSA_ILi64EEENSA_ILi256EEESF_EEENS_10bfloat16_tENS5_IJlSC_lEEESI_SJ_NS4_8TiledMMAINS4_8MMA_AtomIJNS4_20SM100_MMA_F16BF16_SSISI_SI_fLi64ELi256ELNS4_4UMMA5MajorE0ELSO_0ELNSN_7ScaleInE0ELSP_0EEEEEENS4_6LayoutINS5_IJSC_SC_SC_EEENS5_IJNSA_ILi0EEESU_SU_EEEEENS5_IJNS4_10UnderscoreESX_SX_EEEEENS4_13SM90_TMA_LOADENS4_14ComposedLayoutINS4_7SwizzleILi3ELi4ELi3EEENS4_18smem_ptr_flag_bitsILi16EEENSS_INS5_IJNSA_ILi8EEESF_EEENS5_IJSF_SC_EEEEEEEvNS4_8identityENS4_23SM90_TMA_LOAD_MULTICASTES1A_vS1B_EENS_8epilogue10collective18CollectiveEpilogueINS1E_23Sm100TmaWarpSpecializedILi4ELi2ELi32ELb1ELb0EEEJSH_NS5_IJNSS_ISF_SC_EES1J_EEESI_SJ_SI_SJ_NS1E_6fusion15FusionCallbacksIS1I_NS1L_17LinearCombinationISI_fSI_fLNS_15FloatRoundStyleE2EEESH_S1K_JEEENS4_5SM1004TMEM4LOAD26SM100_TMEM_LOAD_16dp256b8xES10_S1A_NS4_17SM75_U32x4_LDSM_NENS4_14SM90_TMA_STOREES1A_NS4_17SM90_U32x4_STSM_NENS4_39AutoVectorizingCopyWithAssumedAlignmentILi128EEEEEEvvEEEEvNT_6ParamsE,@"STO_CUDA_ENTRY STV_DEFAULT"
_ZN7cutlass13device_kernelINS_4gemm6kernel13GemmUniversalIN4cute5tupleIJiiiiEEENS1_10collective13CollectiveMmaINS1_35MainloopSm100TmaUmmaWarpSpecializedILi4ELi2ELi4ENS5_IJNS4_1CILi2EEENSA_ILi1EEESC_EEEEENS5_IJNSA_ILi64EEENSA_ILi256EEESF_EEENS_10bfloat16_tENS5_IJlSC_lEEESI_SJ_NS4_8TiledMMAINS4_8MMA_AtomIJNS4_20SM100_MMA_F16BF16_SSISI_SI_fLi64ELi256ELNS4_4UMMA5MajorE0ELSO_0ELNSN_7ScaleInE0ELSP_0EEEEEENS4_6LayoutINS5_IJSC_SC_SC_EEENS5_IJNSA_ILi0EEESU_SU_EEEEENS5_IJNS4_10UnderscoreESX_SX_EEEEENS4_13SM90_TMA_LOADENS4_14ComposedLayoutINS4_7SwizzleILi3ELi4ELi3EEENS4_18smem_ptr_flag_bitsILi16EEENSS_INS5_IJNSA_ILi8EEESF_EEENS5_IJSF_SC_EEEEEEEvNS4_8identityENS4_23SM90_TMA_LOAD_MULTICASTES1A_vS1B_EENS_8epilogue10collective18CollectiveEpilogueINS1E_23Sm100TmaWarpSpecializedILi4ELi2ELi32ELb1ELb0EEEJSH_NS5_IJNSS_ISF_SC_EES1J_EEESI_SJ_SI_SJ_NS1E_6fusion15FusionCallbacksIS1I_NS1L_17LinearCombinationISI_fSI_fLNS_15FloatRoundStyleE2EEESH_S1K_JEEENS4_5SM1004TMEM4LOAD26SM100_TMEM_LOAD_16dp256b8xES10_S1A_NS4_17SM75_U32x4_LDSM_NENS4_14SM90_TMA_STOREES1A_NS4_17SM90_U32x4_STSM_NENS4_39AutoVectorizingCopyWithAssumedAlignmentILi128EEEEEEvvEEEEvNT_6ParamsE:
[----:B------:R-:W1:Y:S01]  /*0000*/  LDC R1, c[0x0][0x37c] ;  /* 0x0000df00ff017b82 */ /* 0x000e620000000800 */
[----:B------:R-:W2:Y:S01]  /*0010*/  S2R R94, SR_TID.X ;  /* 0x00000000005e7919 */ /* 0x000ea20000002100 */
[----:B------:R-:W3:Y:S01]  /*0020*/  LDCU.64 UR8, c[0x0][0x890] ;  /* 0x00011200ff0877ac */ /* 0x000ee20008000a00 */
[----:B------:R-:W-:Y:S02]  /*0030*/  PRMT R81, RZ, 0x7610, R81 ;  /* 0x00007610ff517816 */ /* 0x000fe40000000051 */
[----:B------:R-:W-:Y:S01]  /*0040*/  ELECT P3, URZ, PT ;  /* 0x0000000000ff782f */ /* 0x000fe20003860000 */
[----:B---3--:R-:W-:-:S04]  /*0050*/  UISETP.NE.U32.AND UP0, UPT, UR8, URZ, UPT ;  /* 0x000000ff0800728c */ /* 0x008fc8000bf05070 */
[----:B------:R-:W-:Y:S01]  /*0060*/  UISETP.NE.AND.EX UP0, UPT, UR9, URZ, UPT, UP0 ;  /* 0x000000ff0900728c */ /* 0x000fe2000bf05300 */
[----:B--2---:R-:W-:-:S05]  /*0070*/  SHF.R.U32.HI R82, RZ, 0x5, R94 ;  /* 0x00000005ff527819 */ /* 0x004fca000001165e */
[----:B------:R-:W2:Y:S02]  /*0080*/  SHFL.IDX PT, R0, R82, RZ, 0x1f ;  /* 0x00001fff52007589 */ /* 0x000ea400000e0000 */
[----:B--2---:R-:W-:Y:S01]  /*0090*/  R2UR UR18, R0 ;  /* 0x00000000001272ca */ /* 0x004fe200000e0000 */
[----:B-1----:R-:W-:-:S14]  /*00a0*/  BRA.U UP0, `(.L_x_0) ;  /* 0x0000000100307547 */ /* 0x002fdc000b800000 */
[----:B------:R-:W1:Y:S02]  /*00b0*/  LDCU.64 UR4, c[0x0][0x888] ;  /* 0x00011100ff0477ac */ /* 0x000e640008000a00 */
[----:B-1----:R-:W-:-:S04]  /*00c0*/  UISETP.NE.U32.AND UP0, UPT, UR4, URZ, UPT ;  /* 0x000000ff0400728c */ /* 0x002fc8000bf05070 */
[----:B------:R-:W-:-:S09]  /*00d0*/  UISETP.NE.AND.EX UP0, UPT, UR5, URZ, UPT, UP0 ;  /* 0x000000ff0500728c */ /* 0x000fd2000bf05300 */
[----:B------:R-:W-:Y:S05]  /*00e0*/  BRA.U !UP0, `(.L_x_1) ;  /* 0x0000000108147547 */ /* 0x000fea000b800000 */
[----:B------:R-:W1:Y:S01]  /*00f0*/  LDC.64 R2, c[0x0][0x888] ;  /* 0x00022200ff027b82 */ /* 0x000e620000000a00 */
[----:B------:R-:W1:Y:S02]  /*0100*/  LDCU.64 UR4, c[0x0][0x358] ;  /* 0x00006b00ff0477ac */ /* 0x000e640008000a00 */
[----:B-1----:R1:W5:Y:S01]  /*0110*/  LDG.E R41, desc[UR4][R2.64] ;  /* 0x0000000402297981 */ /* 0x002362000c1e1900 */
[----:B------:R-:W-:Y:S01]  /*0120*/  HFMA2 R81, -RZ, RZ, 0, 5.9604644775390625e-08 ;  /* 0x00000001ff517431 */ /* 0x000fe200000001ff */
[----:B------:R-:W-:Y:S05]  /*0130*/  BRA `(.L_x_0) ;  /* 0x00000000000c7947 */ /* 0x000fea0003800000 */
.L_x_1:
[----:B------:R-:W1:Y:S01]  /*0140*/  LDCU UR4, c[0x0][0x880] ;  /* 0x00011000ff0477ac */ /* 0x000e620008000800 */
[----:B------:R-:W-:Y:S01]  /*0150*/  HFMA2 R81, -RZ, RZ, 0, 5.9604644775390625e-08 ;  /* 0x00000001ff517431 */ /* 0x000fe200000001ff */
[----:B-1----:R-:W-:-:S07]  /*0160*/  MOV R41, UR4 ;  /* 0x0000000400297c02 */ /* 0x002fce0008000f00 */
.L_x_0:
[----:B------:R-:W2:Y:S02]  /*0170*/  LDCU.64 UR4, c[0x0][0x8b0] ;  /* 0x00011600ff0477ac */ /* 0x000ea40008000a00 */
[----:B--2---:R-:W-:-:S04]  /*0180*/  UISETP.NE.U32.AND UP0, UPT, UR4, URZ, UPT ;  /* 0x000000ff0400728c */ /* 0x004fc8000bf05070 */
[----:B------:R-:W-:-:S09]  /*0190*/  UISETP.NE.AND.EX UP0, UPT, UR5, URZ, UPT, UP0 ;  /* 0x000000ff0500728c */ /* 0x000fd2000bf05300 */
[----:B------:R-:W-:Y:S05]  /*01a0*/  BRA.U UP0, `(.L_x_2) ;  /* 0x0000000100287547 */ /* 0x000fea000b800000 */
[----:B------:R-:W2:Y:S02]  /*01b0*/  LDCU.64 UR4, c[0x0][0x8a8] ;  /* 0x00011500ff0477ac */ /* 0x000ea40008000a00 */
[----:B--2---:R-:W-:-:S04]  /*01c0*/  UISETP.NE.U32.AND UP0, UPT, UR4, URZ, UPT ;  /* 0x000000ff0400728c */ /* 0x004fc8000bf05070 */
[----:B------:R-:W-:-:S09]  /*01d0*/  UISETP.NE.AND.EX UP0, UPT, UR5, URZ, UPT, UP0 ;  /* 0x000000ff0500728c */ /* 0x000fd2000bf05300 */
[----:B------:R-:W-:Y:S05]  /*01e0*/  BRA.U !UP0, `(.L_x_3) ;  /* 0x0000000108107547 */ /* 0x000fea000b800000 */
[----:B------:R-:W2:Y:S01]  /*01f0*/  LDC.64 R38, c[0x0][0x8a8] ;  /* 0x00022a00ff267b82 */ /* 0x000ea20000000a00 */
[----:B------:R-:W2:Y:S02]  /*0200*/  LDCU.64 UR4, c[0x0][0x358] ;  /* 0x00006b00ff0477ac */ /* 0x000ea40008000a00 */
[----:B--2---:R2:W5:Y:S01]  /*0210*/  LDG.E R38, desc[UR4][R38.64] ;  /* 0x0000000426267981 */ /* 0x004562000c1e1900 */
[----:B------:R-:W-:Y:S05]  /*0220*/  BRA `(.L_x_2) ;  /* 0x0000000000087947 */ /* 0x000fea0003800000 */
.L_x_3:
[----:B------:R-:W2:Y:S02]  /*0230*/  LDCU UR4, c[0x0][0x8a0] ;  /* 0x00011400ff0477ac */ /* 0x000ea40008000800 */
[----:B--2---:R-:W-:Y:S02]  /*0240*/  MOV R38, UR4 ;  /* 0x0000000400267c02 */ /* 0x004fe40008000f00 */
.L_x_2:
[----:B------:R-:W-:Y:S01]  /*0250*/  IMAD.U32 R0, RZ, RZ, UR18 ;  /* 0x00000012ff007e24 */ /* 0x000fe2000f8e00ff */
[----:B------:R-:W-:Y:S04]  /*0260*/  BSSY.RECONVERGENT B0, `(.L_x_4) ;  /* 0x000000c000007945 */ /* 0x000fe80003800200 */
[C---:B------:R-:W-:Y:S02]  /*0270*/  ISETP.NE.OR P1, PT, R0.reuse, 0x1, !P3 ;  /* 0x000000010000780c */ /* 0x040fe40005f25670 */
[----:B------:R-:W-:-:S11]  /*0280*/  ISETP.NE.OR P0, PT, R0, 0x3, !P3 ;  /* 0x000000030000780c */ /* 0x000fd60005f05670 */
[----:B------:R-:W-:Y:S05]  /*0290*/  @P1 BRA `(.L_x_5) ;  /* 0x0000000000201947 */ /* 0x000fea0003800000 */
[----:B------:R-:W3:Y:S02]  /*02a0*/  LDCU.64 UR4, c[0x0][0x348] ;  /* 0x00006900ff0477ac */ /* 0x000ee40008000a00 */
[----:B---3--:R-:W-:Y:S02]  /*02b0*/  UIADD3 UR6, UP1, UPT, UR4, 0x80, URZ ;  /* 0x0000008004067890 */ /* 0x008fe4000ff3e0ff */
[----:B------:R-:W-:Y:S02]  /*02c0*/  UIADD3 UR4, UP0, UPT, UR4, 0x180, URZ ;  /* 0x0000018004047890 */ /* 0x000fe4000ff1e0ff */
[----:B------:R-:W-:Y:S02]  /*02d0*/  UIADD3.X UR7, UPT, UPT, URZ, UR5, URZ, UP1, !UPT ;  /* 0x00000005ff077290 */ /* 0x000fe40008ffe4ff */
[----:B------:R-:W-:-:S07]  /*02e0*/  UIADD3.X UR5, UPT, UPT, URZ, UR5, URZ, UP0, !UPT ;  /* 0x00000005ff057290 */ /* 0x000fce00087fe4ff */
[----:B------:R3:W-:Y:S02]  /*02f0*/  UTMACCTL.PF [UR6] ;  /* 0x00000000060079b9 */ /* 0x0007e40008040000 */
[----:B------:R3:W-:Y:S02]  /*0300*/  UTMACCTL.PF [UR4] ;  /* 0x00000000040079b9 */ /* 0x0007e40008040000 */
[----:B---3--:R-:W-:Y:S01]  /*0310*/  NOP ;  /* 0x0000000000007918 */ /* 0x008fe20000000000 */
.L_x_5:
[----:B------:R-:W-:Y:S05]  /*0320*/  BSYNC.RECONVERGENT B0 ;  /* 0x0000000000007941 */ /* 0x000fea0003800200 */
.L_x_4:
[----:B------:R-:W-:Y:S04]  /*0330*/  BSSY.RECONVERGENT B0, `(.L_x_6) ;  /* 0x000000a000007945 */ /* 0x000fe80003800200 */
        /* <DEDUP_REMOVED lines=9> */
.L_x_7:
[----:B------:R-:W-:Y:S05]  /*03d0*/  BSYNC.RECONVERGENT B0 ;  /* 0x0000000000007941 */ /* 0x000fea0003800200 */
.L_x_6:
[----:B------:R-:W3:Y:S01]  /*03e0*/  LDCU.64 UR4, c[0x0][0x888] ;  /* 0x00011100ff0477ac */ /* 0x000ee20008000a00 */
[----:B------:R-:W-:Y:S02]  /*03f0*/  UISETP.EQ.U32.AND UP2, UPT, UR8, URZ, UPT ;  /* 0x000000ff0800728c */ /* 0x000fe4000bf42070 */
[----:B------:R-:W-:Y:S02]  /*0400*/  UPLOP3.LUT UP3, UPT, UPT, UPT, UPT, 0x80, 0x8 ;  /* 0x000000000008789c */ /* 0x000fe40003f6f070 */
[----:B---3--:R-:W-:-:S04]  /*0410*/  UISETP.NE.U32.AND UP0, UPT, UR4, URZ, UPT ;  /* 0x000000ff0400728c */ /* 0x008fc8000bf05070 */
[----:B------:R-:W-:-:S04]  /*0420*/  UISETP.NE.AND.EX UP1, UPT, UR5, URZ, UPT, UP0 ;  /* 0x000000ff0500728c */ /* 0x000fc8000bf25300 */
[----:B------:R-:W-:-:S04]  /*0430*/  UISETP.EQ.OR.EX UP4, UPT, UR9, URZ, !UP1, UP2 ;  /* 0x000000ff0900728c */ /* 0x000fc8000cf82720 */
[----:B------:R-:W-:-:S06]  /*0440*/  UP2UR UR4, UPR, URZ, 0x10 ;  /* 0x00000010ff047883 */ /* 0x000fcc0008000000 */
[----:B------:R-:W-:Y:S01]  /*0450*/  MOV R85, UR4 ;  /* 0x0000000400557c02 */ /* 0x000fe20008000f00 */
[----:B------:R-:W-:Y:S06]  /*0460*/  BRA.U !UP4, `(.L_x_8) ;  /* 0x000000010c207547 */ /* 0x000fec000b800000 */
[----:B------:R-:W-:Y:S01]  /*0470*/  UISETP.NE.U32.AND UP2, UPT, UR8, URZ, UPT ;  /* 0x000000ff0800728c */ /* 0x000fe2000bf45070 */
[----:B-----5:R-:W-:Y:S01]  /*0480*/  FSETP.NEU.AND P0, PT, R41, RZ, PT ;  /* 0x000000ff2900720b */ /* 0x020fe20003f0d000 */
[----:B------:R-:W-:Y:S02]  /*0490*/  USEL UR4, URZ, 0xffffffff, UP1 ;  /* 0xffffffffff047887 */ /* 0x000fe40008800000 */
[----:B------:R-:W-:-:S10]  /*04a0*/  UISETP.NE.AND.EX UP2, UPT, UR9, URZ, UPT, UP2 ;  /* 0x000000ff0900728c */ /* 0x000fd4000bf45320 */
[----:B------:R-:W-:Y:S01]  /*04b0*/  VOTEU.ANY UP0, P0 ;  /* 0x0000000000ff7886 */ /* 0x000fe20000000100 */
[----:B------:R-:W-:-:S04]  /*04c0*/  @!UP2 USEL UR4, URZ, 0xffffffff, UP0 ;  /* 0xffffffffff04a887 */ /* 0x000fc80008000000 */
[----:B------:R-:W-:-:S04]  /*04d0*/  ULOP3.LUT UR4, UR4, 0x1, URZ, 0xc0, !UPT ;  /* 0x0000000104047892 */ /* 0x000fc8000f8ec0ff */
[----:B------:R-:W-:-:S11]  /*04e0*/  UISETP.NE.U32.AND UP3, UPT, UR4, 0x1, UPT ;  /* 0x000000010400788c */ /* 0x000fd6000bf65070 */
.L_x_8:
[----:B-1----:R-:W1:Y:S01]  /*04f0*/  SHFL.IDX PT, R2, R82, RZ, 0x1f ;  /* 0x00001fff52027589 */ /* 0x002e6200000e0000 */
[----:B------:R-:W-:Y:S01]  /*0500*/  UISETP.NE.AND UP6, UPT, UR18, 0x2, UPT ;  /* 0x000000021200788c */ /* 0x000fe2000bfc5270 */
[----:B-1----:R-:W-:-:S13]  /*0510*/  ISETP.NE.AND P0, PT, R2, RZ, PT ;  /* 0x000000ff0200720c */ /* 0x002fda0003f05270 */
[----:B------:R-:W-:Y:S05]  /*0520*/  @P0 BRA `(.L_x_9) ;  /* 0x0000000000580947 */ /* 0x000fea0003800000 */
[----:B------:R-:W1:Y:S01]  /*0530*/  S2UR UR4, SR_CgaCtaId ;  /* 0x00000000000479c3 */ /* 0x000e620000008800 */
[----:B------:R-:W-:Y:S01]  /*0540*/  UMOV UR5, 0x400 ;  /* 0x0000040000057882 */ /* 0x000fe20000000000 */
[----:B------:R-:W-:Y:S01]  /*0550*/  UMOV UR8, 0x1 ;  /* 0x0000000100087882 */ /* 0x000fe20000000000 */
[----:B------:R-:W-:Y:S01]  /*0560*/  UMOV UR6, 0x2 ;  /* 0x0000000200067882 */ /* 0x000fe20000000000 */
[----:B------:R-:W-:-:S04]  /*0570*/  UIADD3 UR8, UPT, UPT, -UR8, 0x100000, URZ ;  /* 0x0010000008087890 */ /* 0x000fc8000fffe1ff */
[----:B------:R-:W-:Y:S02]  /*0580*/  USHF.L.U32 UR9, UR8, 0xb, URZ ;  /* 0x0000000b08097899 */ /* 0x000fe400080006ff */
[----:B------:R-:W-:Y:S02]  /*0590*/  USHF.L.U32 UR8, UR8, 0x1, URZ ;  /* 0x0000000108087899 */ /* 0x000fe400080006ff */
[----:B------:R-:W-:-:S04]  /*05a0*/  UIADD3 UR6, UPT, UPT, -UR6, 0x100000, URZ ;  /* 0x0010000006067890 */ /* 0x000fc8000fffe1ff */
[----:B------:R-:W-:Y:S02]  /*05b0*/  USHF.L.U32 UR7, UR6, 0xb, URZ ;  /* 0x0000000b06077899 */ /* 0x000fe400080006ff */
[----:B------:R-:W-:Y:S01]  /*05c0*/  USHF.L.U32 UR6, UR6, 0x1, URZ ;  /* 0x0000000106067899 */ /* 0x000fe200080006ff */
[----:B------:R-:W-:Y:S01]  /*05d0*/  ELECT P0, URZ, PT ;  /* 0x0000000000ff782f */ /* 0x000fe20003800000 */
[----:B-1----:R-:W-:Y:S01]  /*05e0*/  ULEA UR4, UR4, UR5, 0x18 ;  /* 0x0000000504047291 */ /* 0x002fe2000f8ec0ff */
[----:B------:R-:W1:Y:S11]  /*05f0*/  FENCE.VIEW.ASYNC.S ;  /* 0x00000000000073c6 */ /* 0x000e760000000000 */
[----:B-1----:R1:W3:Y:S01]  /*0600*/  SYNCS.EXCH.64 URZ, [UR4], UR8 ;  /* 0x0000000804ff75b2 */ /* 0x0022e20008000100 */
[----:B------:R1:W4:Y:S01]  /*0610*/  SYNCS.EXCH.64 URZ, [UR4+0x20], UR6 ;  /* 0x0000200604ff75b2 */ /* 0x0003220008000100 */
[----:B------:R1:W1:Y:S01]  /*0620*/  SYNCS.EXCH.64 URZ, [UR4+0x8], UR8 ;  /* 0x0000080804ff75b2 */ /* 0x0002620008000100 */
[----:B------:R1:W1:Y:S01]  /*0630*/  SYNCS.EXCH.64 URZ, [UR4+0x28], UR6 ;  /* 0x0000280604ff75b2 */ /* 0x0002620008000100 */
[----:B------:R1:W1:Y:S01]  /*0640*/  SYNCS.EXCH.64 URZ, [UR4+0x10], UR8 ;  /* 0x0000100804ff75b2 */ /* 0x0002620008000100 */
[----:B------:R1:W1:Y:S01]  /*0650*/  SYNCS.EXCH.64 URZ, [UR4+0x30], UR6 ;  /* 0x0000300604ff75b2 */ /* 0x0002620008000100 */
[----:B------:R1:W1:Y:S01]  /*0660*/  SYNCS.EXCH.64 URZ, [UR4+0x18], UR8 ;  /* 0x0000180804ff75b2 */ /* 0x0002620008000100 */
[----:B------:R1:W1:Y:S01]  /*0670*/  SYNCS.EXCH.64 URZ, [UR4+0x38], UR6 ;  /* 0x0000380604ff75b2 */ /* 0x0002620008000100 */
[----:B------:R-:W-:Y:S01]  /*0680*/  NOP ;  /* 0x0000000000007918 */ /* 0x000fe20000000000 */
.L_x_9:
[----:B------:R-:W2:Y:S01]  /*0690*/  SHFL.IDX PT, R2, R82, RZ, 0x1f ;  /* 0x00001fff52027589 */ /* 0x000ea200000e0000 */
[----:B------:R-:W-:Y:S01]  /*06a0*/  NOP ;  /* 0x0000000000007918 */ /* 0x000fe20000000000 */
[----:B--2---:R-:W-:-:S13]  /*06b0*/  ISETP.NE.AND P0, PT, R2, 0x1, PT ;  /* 0x000000010200780c */ /* 0x004fda0003f05270 */
[----:B------:R-:W-:Y:S05]  /*06c0*/  @P0 BRA `(.L_x_10) ;  /* 0x0000000000580947 */ /* 0x000fea0003800000 */
[----:B-1----:R-:W1:Y:S01]  /*06d0*/  S2UR UR4, SR_CgaCtaId ;  /* 0x00000000000479c3 */ /* 0x002e620000008800 */
        /* <DEDUP_REMOVED lines=12> */
[----:B-1----:R2:W1:Y:S01]  /*07a0*/  SYNCS.EXCH.64 URZ, [UR4+0x40], UR8 ;  /* 0x0000400804ff75b2 */ /* 0x0024620008000100 */
[----:B------:R2:W1:Y:S01]  /*07b0*/  SYNCS.EXCH.64 URZ, [UR4+0x60], UR6 ;  /* 0x0000600604ff75b2 */ /* 0x0004620008000100 */
[----:B------:R2:W1:Y:S01]  /*07c0*/  SYNCS.EXCH.64 URZ, [UR4+0x48], UR8 ;  /* 0x0000480804ff75b2 */ /* 0x0004620008000100 */
[----:B------:R2:W1:Y:S01]  /*07d0*/  SYNCS.EXCH.64 URZ, [UR4+0x68], UR6 ;  /* 0x0000680604ff75b2 */ /* 0x0004620008000100 */
[----:B------:R2:W1:Y:S01]  /*07e0*/  SYNCS.EXCH.64 URZ, [UR4+0x50], UR8 ;  /* 0x0000500804ff75b2 */ /* 0x0004620008000100 */
[----:B------:R2:W1:Y:S01]  /*07f0*/  SYNCS.EXCH.64 URZ, [UR4+0x70], UR6 ;  /* 0x0000700604ff75b2 */ /* 0x0004620008000100 */
[----:B------:R2:W1:Y:S01]  /*0800*/  SYNCS.EXCH.64 URZ, [UR4+0x58], UR8 ;  /* 0x0000580804ff75b2 */ /* 0x0004620008000100 */
[----:B------:R2:W1:Y:S02]  /*0810*/  SYNCS.EXCH.64 URZ, [UR4+0x78], UR6 ;  /* 0x0000780604ff75b2 */ /* 0x0004640008000100 */
[----:B--2---:R-:W-:Y:S01]  /*0820*/  NOP ;  /* 0x0000000000007918 */ /* 0x004fe20000000000 */
.L_x_10:
[----:B------:R-:W2:Y:S01]  /*0830*/  SHFL.IDX PT, R2, R82, RZ, 0x1f ;  /* 0x00001fff52027589 */ /* 0x000ea200000e0000 */
[----:B------:R-:W-:Y:S01]  /*0840*/  NOP ;  /* 0x0000000000007918 */ /* 0x000fe20000000000 */
[----:B--2---:R-:W-:-:S13]  /*0850*/  ISETP.NE.AND P0, PT, R2, 0x3, PT ;  /* 0x000000030200780c */ /* 0x004fda0003f05270 */
[----:B------:R-:W-:Y:S05]  /*0860*/  @P0 BRA `(.L_x_11) ;  /* 0x0000000000300947 */ /* 0x000fea0003800000 */
[----:B-1----:R-:W1:Y:S01]  /*0870*/  S2UR UR4, SR_CgaCtaId ;  /* 0x00000000000479c3 */ /* 0x002e620000008800 */
[----:B------:R-:W-:Y:S01]  /*0880*/  UMOV UR6, 0x400 ;  /* 0x0000040000067882 */ /* 0x000fe20000000000 */
[----:B------:R-:W-:Y:S01]  /*0890*/  UMOV UR5, 0x20 ;  /* 0x0000002000057882 */ /* 0x000fe20000000000 */
[----:B------:R-:W-:Y:S01]  /*08a0*/  ELECT P0, URZ, PT ;  /* 0x0000000000ff782f */ /* 0x000fe20003800000 */
[----:B-1----:R-:W-:Y:S02]  /*08b0*/  ULEA UR6, UR4, UR6, 0x18 ;  /* 0x0000000604067291 */ /* 0x002fe4000f8ec0ff */
[----:B------:R-:W-:-:S04]  /*08c0*/  UIADD3 UR4, UPT, UPT, -UR5, 0x100000, URZ ;  /* 0x0010000005047890 */ /* 0x000fc8000fffe1ff */
[----:B------:R-:W-:Y:S02]  /*08d0*/  USHF.L.U32 UR5, UR4, 0xb, URZ ;  /* 0x0000000b04057899 */ /* 0x000fe400080006ff */
[----:B------:R-:W-:Y:S01]  /*08e0*/  USHF.L.U32 UR4, UR4, 0x1, URZ ;  /* 0x0000000104047899 */ /* 0x000fe200080006ff */
[----:B------:R-:W1:Y:S11]  /*08f0*/  FENCE.VIEW.ASYNC.S ;  /* 0x00000000000073c6 */ /* 0x000e760000000000 */
[----:B-1----:R2:W1:Y:S01]  /*0900*/  SYNCS.EXCH.64 URZ, [UR6+0x80], UR4 ;  /* 0x0000800406ff75b2 */ /* 0x0024620008000100 */
[----:B------:R2:W1:Y:S02]  /*0910*/  SYNCS.EXCH.64 URZ, [UR6+0x88], UR4 ;  /* 0x0000880406ff75b2 */ /* 0x0004640008000100 */
[----:B--2---:R-:W-:Y:S01]  /*0920*/  NOP ;  /* 0x0000000000007918 */ /* 0x004fe20000000000 */
.L_x_11:
[----:B------:R-:W2:Y:S01]  /*0930*/  SHFL.IDX PT, R2, R82, RZ, 0x1f ;  /* 0x00001fff52027589 */ /* 0x000ea200000e0000 */
[----:B------:R-:W-:Y:S01]  /*0940*/  NOP ;  /* 0x0000000000007918 */ /* 0x000fe20000000000 */
[----:B--2---:R-:W-:-:S13]  /*0950*/  ISETP.NE.AND P0, PT, R2, 0x4, PT ;  /* 0x000000040200780c */ /* 0x004fda0003f05270 */
[----:B------:R-:W-:Y:S05]  /*0960*/  @P0 BRA `(.L_x_12) ;  /* 0x00000000004c0947 */ /* 0x000fea0003800000 */
[----:B-1----:R-:W1:Y:S01]  /*0970*/  S2UR UR6, SR_CgaCtaId ;  /* 0x00000000000679c3 */ /* 0x002e620000008800 */
[----:B------:R-:W-:Y:S01]  /*0980*/  UMOV UR4, 0x1e0 ;  /* 0x000001e000047882 */ /* 0x000fe20000000000 */
[----:B------:R-:W-:Y:S01]  /*0990*/  UMOV UR5, 0x400 ;  /* 0x0000040000057882 */ /* 0x000fe20000000000 */
[----:B------:R-:W-:Y:S01]  /*09a0*/  USEL UR4, UR4, 0x1a0, UP3 ;  /* 0x000001a004047887 */ /* 0x000fe20009800000 */
[----:B------:R-:W-:Y:S01]  /*09b0*/  UMOV UR8, 0x1 ;  /* 0x0000000100087882 */ /* 0x000fe20000000000 */
[----:B------:R-:W-:Y:S01]  /*09c0*/  ELECT P0, URZ, PT ;  /* 0x0000000000ff782f */ /* 0x000fe20003800000 */
[----:B------:R-:W-:-:S04]  /*09d0*/  UIADD3 UR8, UPT, UPT, -UR8, 0x100000, URZ ;  /* 0x0010000008087890 */ /* 0x000fc8000fffe1ff */
[----:B------:R-:W-:Y:S02]  /*09e0*/  USHF.L.U32 UR9, UR8, 0xb, URZ ;  /* 0x0000000b08097899 */ /* 0x000fe400080006ff */
[----:B------:R-:W-:Y:S02]  /*09f0*/  USHF.L.U32 UR8, UR8, 0x1, URZ ;  /* 0x0000000108087899 */ /* 0x000fe400080006ff */
[----:B-1----:R-:W-:Y:S02]  /*0a00*/  ULEA UR6, UR6, UR5, 0x18 ;  /* 0x0000000506067291 */ /* 0x002fe4000f8ec0ff */
[----:B------:R-:W-:-:S04]  /*0a10*/  UIADD3 UR4, UPT, UPT, -UR4, 0x100000, URZ ;  /* 0x0010000004047890 */ /* 0x000fc8000fffe1ff */
[----:B------:R-:W-:Y:S02]  /*0a20*/  USHF.L.U32 UR5, UR4, 0xb, URZ ;  /* 0x0000000b04057899 */ /* 0x000fe400080006ff */
[----:B------:R-:W-:Y:S01]  /*0a30*/  USHF.L.U32 UR4, UR4, 0x1, URZ ;  /* 0x0000000104047899 */ /* 0x000fe200080006ff */
[----:B------:R-:W1:Y:S03]  /*0a40*/  FENCE.VIEW.ASYNC.S ;  /* 0x00000000000073c6 */ /* 0x000e660000000000 */
[----:B-1----:R2:W1:Y:S08]  /*0a50*/  SYNCS.EXCH.64 URZ, [UR6+0x90], UR8 ;  /* 0x0000900806ff75b2 */ /* 0x0024700008000100 */
[----:B------:R2:W1:Y:S01]  /*0a60*/  SYNCS.EXCH.64 URZ, [UR6+0xa0], UR4 ;  /* 0x0000a00406ff75b2 */ /* 0x0004620008000100 */
[----:B------:R2:W1:Y:S01]  /*0a70*/  SYNCS.EXCH.64 URZ, [UR6+0x98], UR8 ;  /* 0x0000980806ff75b2 */ /* 0x0004620008000100 */
[----:B------:R2:W1:Y:S02]  /*0a80*/  SYNCS.EXCH.64 URZ, [UR6+0xa8], UR4 ;  /* 0x0000a80406ff75b2 */ /* 0x0004640008000100 */
[----:B--2---:R-:W-:Y:S01]  /*0a90*/  NOP ;  /* 0x0000000000007918 */ /* 0x004fe20000000000 */
.L_x_12:
        /* <DEDUP_REMOVED lines=26> */
.L_x_13:
[----:B------:R-:W2:Y:S01]  /*0c40*/  SHFL.IDX PT, R2, R82, RZ, 0x1f ;  /* 0x00001fff52027589 */ /* 0x000ea200000e0000 */
[----:B------:R-:W-:Y:S01]  /*0c50*/  NOP ;  /* 0x0000000000007918 */ /* 0x000fe20000000000 */
[----:B--2---:R-:W-:-:S13]  /*0c60*/  ISETP.NE.AND P0, PT, R2, 0x3, PT ;  /* 0x000000030200780c */ /* 0x004fda0003f05270 */
[----:B------:R-:W-:Y:S05]  /*0c70*/  @P0 BRA `(.L_x_14) ;  /* 0x0000000000380947 */ /* 0x000fea0003800000 */
[----:B------:R-:W2:Y:S01]  /*0c80*/  S2UR UR5, SR_CgaCtaId ;  /* 0x00000000000579c3 */ /* 0x000ea20000008800 */
[----:B-1----:R-:W-:Y:S01]  /*0c90*/  UMOV UR4, 0x400 ;  /* 0x0000040000047882 */ /* 0x002fe20000000000 */
[----:B------:R-:W-:Y:S01]  /*0ca0*/  UMOV UR6, 0x20 ;  /* 0x0000002000067882 */ /* 0x000fe20000000000 */
[----:B------:R-:W-:Y:S01]  /*0cb0*/  ELECT P0, URZ, PT ;  /* 0x0000000000ff782f */ /* 0x000fe20003800000 */
[----:B------:R-:W-:-:S04]  /*0cc0*/  UIADD3 UR6, UPT, UPT, -UR6, 0x100000, URZ ;  /* 0x0010000006067890 */ /* 0x000fc8000fffe1ff */
[----:B------:R-:W-:Y:S02]  /*0cd0*/  USHF.L.U32 UR7, UR6, 0xb, URZ ;  /* 0x0000000b06077899 */ /* 0x000fe400080006ff */
[----:B------:R-:W-:Y:S02]  /*0ce0*/  USHF.L.U32 UR6, UR6, 0x1, URZ ;  /* 0x0000000106067899 */ /* 0x000fe400080006ff */
[----:B--2---:R-:W-:Y:S01]  /*0cf0*/  ULEA UR4, UR5, UR4, 0x18 ;  /* 0x0000000405047291 */ /* 0x004fe2000f8ec0ff */
[----:B------:R-:W1:Y:S11]  /*0d00*/  FENCE.VIEW.ASYNC.S ;  /* 0x00000000000073c6 */ /* 0x000e760000000000 */
[----:B-1----:R2:W1:Y:S01]  /*0d10*/  SYNCS.EXCH.64 URZ, [UR4+0xf0], UR6 ;  /* 0x0000f00604ff75b2 */ /* 0x0024620008000100 */
[----:B------:R2:W1:Y:S01]  /*0d20*/  SYNCS.EXCH.64 URZ, [UR4+0x100], UR6 ;  /* 0x0001000604ff75b2 */ /* 0x0004620008000100 */
[----:B------:R2:W1:Y:S01]  /*0d30*/  SYNCS.EXCH.64 URZ, [UR4+0xf8], UR6 ;  /* 0x0000f80604ff75b2 */ /* 0x0004620008000100 */
[----:B------:R2:W1:Y:S02]  /*0d40*/  SYNCS.EXCH.64 URZ, [UR4+0x108], UR6 ;  /* 0x0001080604ff75b2 */ /* 0x0004640008000100 */
[----:B--2---:R-:W-:Y:S01]  /*0d50*/  NOP ;  /* 0x0000000000007918 */ /* 0x004fe20000000000 */
.L_x_14:
[----:B-1----:R-:W1:Y:S01]  /*0d60*/  LDCU UR4, c[0x0][0x36c] ;  /* 0x00006d80ff0477ac */ /* 0x002e620008000800 */
[----:B------:R-:W-:Y:S01]  /*0d70*/  ISETP.NE.OR P3, PT, R0, 0x2, !P3 ;  /* 0x000000020000780c */ /* 0x000fe20005f65670 */
[----:B------:R-:W-:Y:S01]  /*0d80*/  NOP ;  /* 0x0000000000007918 */ /* 0x000fe20000000000 */
[----:B------:R-:W-:Y:S01]  /*0d90*/  LOP3.LUT R0, R94, 0x1f, RZ, 0xc0, !PT ;  /* 0x0000001f5e007812 */ /* 0x000fe200078ec0ff */
[----:B------:R-:W-:Y:S02]  /*0da0*/  UISETP.NE.AND UP4, UPT, UR18, URZ, UPT ;  /* 0x000000ff1200728c */ /* 0x000fe4000bf85270 */
[----:B-1----:R-:W-:-:S09]  /*0db0*/  UISETP.EQ.U32.AND UP5, UPT, UR4, 0x1, UPT ;  /* 0x000000010400788c */ /* 0x002fd2000bfa2070 */
[----:B------:R-:W-:Y:S05]  /*0dc0*/  BRA.U !UP5, `(.L_x_15) ;  /* 0x000000010d087547 */ /* 0x000fea000b800000 */
[----:B---34-:R-:W-:Y:S01]  /*0dd0*/  UCGABAR_ARV ;  /* 0x00000000000079c7 */ /* 0x018fe20008000000 */
[----:B------:R-:W-:Y:S05]  /*0de0*/  BRA `(.L_x_16) ;  /* 0x0000000000047947 */ /* 0x000fea0003800000 */
.L_x_15:
[----:B---34-:R-:W-:Y:S01]  /*0df0*/  NOP ;  /* 0x0000000000007918 */ /* 0x018fe20000000000 */
.L_x_16:
[----:B------:R-:W1:Y:S01]  /*0e00*/  S2UR UR30, SR_CTAID.X ;  /* 0x00000000001e79c3 */ /* 0x000e620000002500 */
[----:B------:R-:W-:-:S05]  /*0e10*/  CS2R.32 R84, SR_CgaSize ;  /* 0x0000000000547805 */ /* 0x000fca0000008a00 */
[----:B------:R-:W-:-:S05]  /*0e20*/  IMAD R84, R84, -0xa0, RZ ;  /* 0xffffff6054547824 */ /* 0x000fca00078e02ff */
[----:B------:R-:W-:-:S14]  /*0e30*/  R2UR UR5, R84 ;  /* 0x00000000540572ca */ /* 0x000fdc00000e0000 */
[----:B------:R-:W2:Y:S01]  /*0e40*/  LDCU UR5, c[0x0][UR5+0x2b0] ;  /* 0x00005600050577ac */ /* 0x000ea20008000800 */
[----:B------:R-:W-:-:S05]  /*0e50*/  CS2R.32 R84, SR_CgaSize ;  /* 0x0000000000547805 */ /* 0x000fca0000008a00 */
[----:B------:R-:W-:-:S05]  /*0e60*/  IMAD R84, R84, -0xa0, RZ ;  /* 0xffffff6054547824 */ /* 0x000fca00078e02ff */
[----:B------:R-:W-:-:S14]  /*0e70*/  R2UR UR4, R84 ;  /* 0x00000000540472ca */ /* 0x000fdc00000e0000 */
[----:B------:R-:W3:Y:S01]  /*0e80*/  LDCU UR4, c[0x0][UR4+0x2b4] ;  /* 0x00005680040477ac */ /* 0x000ee20008000800 */
[----:B------:R-:W4:Y:S01]  /*0e90*/  S2UR UR31, SR_CTAID.Y ;  /* 0x00000000001f79c3 */ /* 0x000f220000002600 */
[----:B------:R-:W-:-:S05]  /*0ea0*/  CS2R.32 R84, SR_CgaSize ;  /* 0x0000000000547805 */ /* 0x000fca0000008a00 */
[----:B------:R-:W-:-:S05]  /*0eb0*/  IMAD R84, R84, -0xa0, RZ ;  /* 0xffffff6054547824 */ /* 0x000fca00078e02ff */
[----:B------:R-:W-:-:S14]  /*0ec0*/  R2UR UR7, R84 ;  /* 0x00000000540772ca */ /* 0x000fdc00000e0000 */
[----:B------:R-:W3:Y:S01]  /*0ed0*/  LDCU UR7, c[0x0][UR7+0x2a0] ;  /* 0x00005400070777ac */ /* 0x000ee20008000800 */
[----:B------:R-:W-:-:S05]  /*0ee0*/  CS2R.32 R84, SR_CgaSize ;  /* 0x0000000000547805 */ /* 0x000fca0000008a00 */
[----:B------:R-:W-:-:S05]  /*0ef0*/  IMAD R84, R84, -0xa0, RZ ;  /* 0xffffff6054547824 */ /* 0x000fca00078e02ff */
[----:B------:R-:W-:-:S14]  /*0f00*/  R2UR UR8, R84 ;  /* 0x00000000540872ca */ /* 0x000fdc00000e0000 */
[----:B------:R-:W3:Y:S01]  /*0f10*/  LDCU UR8, c[0x0][UR8+0x2a4] ;  /* 0x00005480080877ac */ /* 0x000ee20008000800 */
[----:B------:R-:W3:Y:S01]  /*0f20*/  S2UR UR9, SR_CgaCtaId ;  /* 0x00000000000979c3 */ /* 0x000ee20000008800 */
[----:B------:R-:W3:Y:S01]  /*0f30*/  LDCU UR19, c[0x0][0xb24] ;  /* 0x00016480ff1377ac */ /* 0x000ee20008000800 */
[----:B------:R-:W3:Y:S01]  /*0f40*/  LDCU UR42, c[0x0][0xb24] ;  /* 0x00016480ff2a77ac */ /* 0x000ee20008000800 */
[----:B-1----:R-:W-:Y:S01]  /*0f50*/  I2FP.F32.U32 R3, UR30 ;  /* 0x0000001e00037c45 */ /* 0x002fe20008201000 */
[----:B------:R-:W1:Y:S04]  /*0f60*/  LDCU UR22, c[0x0][0xb30] ;  /* 0x00016600ff1677ac */ /* 0x000e680008000800 */
[----:B--2---:R-:W-:Y:S01]  /*0f70*/  FMUL R3, R3, UR5 ;  /* 0x0000000503037c20 */ /* 0x004fe20008400000 */
[----:B----4-:R-:W-:-:S05]  /*0f80*/  I2FP.F32.U32 R2, UR31 ;  /* 0x0000001f00027c45 */ /* 0x010fca0008201000 */
[----:B------:R-:W2:Y:S01]  /*0f90*/  F2I.U32.TRUNC.NTZ R3, R3 ;  /* 0x0000000300037305 */ /* 0x000ea2000020f000 */
[----:B---3--:R-:W-:Y:S01]  /*0fa0*/  FMUL R2, R2, UR4 ;  /* 0x0000000402027c20 */ /* 0x008fe20008400000 */
[----:B------:R-:W-:-:S06]  /*0fb0*/  USHF.L.U32 UR28, UR9, 0xd, URZ ;  /* 0x0000000d091c7899 */ /* 0x000fcc00080006ff */
[----:B------:R-:W3:Y:S01]  /*0fc0*/  F2I.U32.TRUNC.NTZ R2, R2 ;  /* 0x0000000200027305 */ /* 0x000ee2000020f000 */
[----:B------:R-:W-:Y:S01]  /*0fd0*/  ULOP3.LUT UR28, UR28, 0x2000, URZ, 0xc0, !UPT ;  /* 0x000020001c1c7892 */ /* 0x000fe2000f8ec0ff */
[----:B--2---:R-:W-:Y:S02]  /*0fe0*/  R2UR UR4, R3 ;  /* 0x00000000030472ca */ /* 0x004fe400000e0000 */
[----:B---3--:R-:W-:Y:S02]  /*0ff0*/  R2UR UR6, R2 ;  /* 0x00000000020672ca */ /* 0x008fe400000e0000 */
[----:B------:R-:W-:-:S09]  /*1000*/  PRMT R2, RZ, 0x7610, R2 ;  /* 0x00007610ff027816 */ /* 0x000fd20000000002 */
[----:B------:R-:W-:-:S04]  /*1010*/  UIADD3 UR5, UPT, UPT, -UR4, URZ, URZ ;  /* 0x000000ff04057290 */ /* 0x000fc8000fffe1ff */
[----:B------:R-:W-:Y:S02]  /*1020*/  UIMAD UR5, UR7, UR5, UR30 ;  /* 0x00000005070572a4 */ /* 0x000fe4000f8e021e */
[----:B------:R-:W-:-:S04]  /*1030*/  UIADD3 UR4, UPT, UPT, -UR6, URZ, URZ ;  /* 0x000000ff06047290 */ /* 0x000fc8000fffe1ff */
[----:B------:R-:W-:Y:S01]  /*1040*/  IMAD.U32 R84, RZ, RZ, UR5 ;  /* 0x00000005ff547e24 */ /* 0x000fe2000f8e00ff */
[----:B------:R-:W-:-:S06]  /*1050*/  UIMAD UR4, UR8, UR4, UR31 ;  /* 0x00000004080472a4 */ /* 0x000fcc000f8e021f */
[----:B------:R-:W-:Y:S01]  /*1060*/  IMAD.U32 R83, RZ, RZ, UR4 ;  /* 0x00000004ff537e24 */ /* 0x000fe2000f8e00ff */
[----:B-1----:R-:W-:Y:S06]  /*1070*/  BRA.U UP4, `(.L_x_17) ;  /* 0x00000001042c7547 */ /* 0x002fec000b800000 */
[----:B------:R-:W-:Y:S02]  /*1080*/  R2UR UR4, R83 ;  /* 0x00000000530472ca */ /* 0x000fe400000e0000 */
[----:B------:R-:W-:-:S11]  /*1090*/  R2UR UR6, R84 ;  /* 0x00000000540672ca */ /* 0x000fd600000e0000 */
[----:B------:R-:W-:-:S04]  /*10a0*/  UISETP.NE.AND UP0, UPT, UR4, URZ, UPT ;  /* 0x000000ff0400728c */ /* 0x000fc8000bf05270 */
[----:B------:R-:W-:-:S04]  /*10b0*/  UISETP.EQ.OR UP0, UPT, UR6, URZ, !UP0 ;  /* 0x000000ff0600728c */ /* 0x000fc8000c702670 */
[----:B------:R-:W-:Y:S02]  /*10c0*/  USEL UR5, URZ, 0x1, !UP0 ;  /* 0x00000001ff057887 */ /* 0x000fe4000c000000 */
[----:B------:R-:W-:-:S04]  /*10d0*/  UISETP.NE.AND UP0, UPT, UR4, URZ, UPT ;  /* 0x000000ff0400728c */ /* 0x000fc8000bf05270 */
[----:B------:R-:W-:Y:S02]  /*10e0*/  USEL UR4, URZ, 0x2, UP0 ;  /* 0x00000002ff047887 */ /* 0x000fe40008000000 */
[----:B------:R-:W-:-:S04]  /*10f0*/  UISETP.NE.AND UP0, UPT, UR6, 0x1, UPT ;  /* 0x000000010600788c */ /* 0x000fc8000bf05270 */
[----:B------:R-:W-:-:S04]  /*1100*/  USEL UR4, UR4, 0x2, UP0 ;  /* 0x0000000204047887 */ /* 0x000fc80008000000 */
[----:B------:R-:W-:-:S06]  /*1110*/  UIADD3 UR4, UPT, UPT, UR5, UR4, URZ ;  /* 0x0000000405047290 */ /* 0x000fcc000fffe0ff */
[----:B------:R-:W-:-:S07]  /*1120*/  IMAD.U32 R2, RZ, RZ, UR4 ;  /* 0x00000004ff027e24 */ /* 0x000fce000f8e00ff */
.L_x_17:
[----:B------:R-:W1:Y:S01]  /*1130*/  S2UR UR36, SR_CTAID.Z ;  /* 0x00000000002479c3 */ /* 0x000e620000002700 */
[----:B------:R-:W-:-:S09]  /*1140*/  UISETP.GE.AND UP0, UPT, UR19, 0x1, UPT ;  /* 0x000000011300788c */ /* 0x000fd2000bf06270 */
[----:B------:R-:W-:Y:S05]  /*1150*/  BRA.U !UP0, `(.L_x_18) ;  /* 0x0000000108d47547 */ /* 0x000fea000b800000 */
[----:B------:R-:W2:Y:S01]  /*1160*/  LDCU.128 UR12, c[0x0][0xb10] ;  /* 0x00016200ff0c77ac */ /* 0x000ea20008000c00 */
[----:B------:R-:W3:Y:S01]  /*1170*/  LDCU UR20, c[0x0][0xb0c] ;  /* 0x00016180ff1477ac */ /* 0x000ee20008000800 */
[----:B------:R-:W4:Y:S01]  /*1180*/  LDCU UR6, c[0x0][0x370] ;  /* 0x00006e00ff0677ac */ /* 0x000f220008000800 */
[----:B------:R-:W1:Y:S01]  /*1190*/  LDCU UR7, c[0x0][0x374] ;  /* 0x00006e80ff0777ac */ /* 0x000e620008000800 */
[----:B------:R-:W1:Y:S01]  /*11a0*/  LDCU UR21, c[0x0][0xb20] ;  /* 0x00016400ff1577ac */ /* 0x000e620008000800 */
[----:B--2---:R-:W-:Y:S02]  /*11b0*/  UIMAD.WIDE.U32 UR4, UR30, UR12, URZ ;  /* 0x0000000c1e0472a5 */ /* 0x004fe4000f8e00ff */
[----:B---3--:R-:W-:Y:S01]  /*11c0*/  UISETP.NE.AND UP0, UPT, UR20, 0x1, UPT ;  /* 0x000000011400788c */ /* 0x008fe2000bf05270 */
[----:B------:R-:W2:Y:S01]  /*11d0*/  LDCU.64 UR8, c[0x0][0xb28] ;  /* 0x00016500ff0877ac */ /* 0x000ea20008000a00 */
[----:B----4-:R-:W-:-:S03]  /*11e0*/  UIMAD.WIDE.U32 UR10, UR6, UR12, URZ ;  /* 0x0000000c060a72a5 */ /* 0x010fc6000f8e00ff */
[----:B------:R-:W-:Y:S01]  /*11f0*/  UMOV UR4, UR5 ;  /* 0x0000000500047c82 */ /* 0x000fe20008000000 */
[----:B------:R-:W-:Y:S02]  /*1200*/  UISETP.NE.AND UP2, UPT, UR19, 0x1, UPT ;  /* 0x000000011300788c */ /* 0x000fe4000bf45270 */
[----:B------:R-:W-:Y:S01]  /*1210*/  USHF.R.U32.HI UR4, URZ, UR13, UR4 ;  /* 0x0000000dff047299 */ /* 0x000fe20008011604 */
[----:B------:R-:W-:Y:S01]  /*1220*/  UMOV UR10, UR11 ;  /* 0x0000000b000a7c82 */ /* 0x000fe20008000000 */
[----:B------:R-:W-:Y:S02]  /*1230*/  UIMAD.WIDE.U32 UR16, UR31, UR15, URZ ;  /* 0x0000000f1f1072a5 */ /* 0x000fe4000f8e00ff */
[----:B------:R-:W-:Y:S02]  /*1240*/  USEL UR5, UR30, UR4, !UP0 ;  /* 0x000000041e057287 */ /* 0x000fe4000c000000 */
[----:B------:R-:W-:Y:S02]  /*1250*/  @UP0 USHF.R.U32.HI UR6, URZ, UR13, UR10 ;  /* 0x0000000dff060299 */ /* 0x000fe4000801160a */
[----:B------:R-:W-:-:S02]  /*1260*/  UISETP.NE.AND UP0, UPT, UR14, 0x1, UPT ;  /* 0x000000010e00788c */ /* 0x000fc4000bf05270 */
[----:B-1----:R-:W-:Y:S02]  /*1270*/  UIMAD.WIDE.U32 UR10, UR7, UR15, URZ ;  /* 0x0000000f070a72a5 */ /* 0x002fe4000f8e00ff */
[----:B--2---:R-:W-:Y:S01]  /*1280*/  UIMAD.WIDE.U32 UR12, UR6, UR8, URZ ;  /* 0x00000008060c72a5 */ /* 0x004fe2000f8e00ff */
[----:B------:R-:W-:Y:S02]  /*1290*/  UMOV UR4, UR17 ;  /* 0x0000001100047c82 */ /* 0x000fe40008000000 */
[----:B------:R-:W-:Y:S02]  /*12a0*/  USHF.R.U32.HI UR4, URZ, UR21, UR4 ;  /* 0x00000015ff047299 */ /* 0x000fe40008011604 */
[----:B------:R-:W-:Y:S02]  /*12b0*/  UMOV UR10, UR11 ;  /* 0x0000000b000a7c82 */ /* 0x000fe40008000000 */
[----:B------:R-:W-:Y:S01]  /*12c0*/  UMOV UR12, UR13 ;  /* 0x0000000d000c7c82 */ /* 0x000fe20008000000 */
[----:B------:R-:W-:-:S02]  /*12d0*/  @UP0 USHF.R.U32.HI UR7, URZ, UR21, UR10 ;  /* 0x00000015ff070299 */ /* 0x000fc4000801160a */
[----:B------:R-:W-:Y:S02]  /*12e0*/  USEL UR4, UR31, UR4, !UP0 ;  /* 0x000000041f047287 */ /* 0x000fe4000c000000 */
[----:B------:R-:W-:Y:S02]  /*12f0*/  UIMAD.WIDE.U32 UR10, UR7, UR8, URZ ;  /* 0x00000008070a72a5 */ /* 0x000fe4000f8e00ff */
[----:B------:R-:W-:Y:S02]  /*1300*/  @UP2 USHF.R.U32.HI UR6, URZ, UR9, UR12 ;  /* 0x00000009ff062299 */ /* 0x000fe4000801160c */
[----:B------:R-:W-:-:S03]  /*1310*/  UIMAD.WIDE.U32 UR12, UR4, UR8, URZ ;  /* 0x00000008040c72a5 */ /* 0x000fc6000f8e00ff */
[----:B------:R-:W-:Y:S02]  /*1320*/  UMOV UR10, UR11 ;  /* 0x0000000b000a7c82 */ /* 0x000fe40008000000 */
[----:B------:R-:W-:Y:S02]  /*1330*/  @UP2 USHF.R.U32.HI UR7, URZ, UR9, UR10 ;  /* 0x00000009ff072299 */ /* 0x000fe4000801160a */
[----:B------:R-:W-:Y:S02]  /*1340*/  UIMAD UR10, UR6, UR19, URZ ;  /* 0x00000013060a72a4 */ /* 0x000fe4000f8e02ff */
[----:B------:R-:W-:-:S04]  /*1350*/  UIMAD UR7, UR7, UR19, URZ ;  /* 0x00000013070772a4 */ /* 0x000fc8000f8e02ff */
[----:B------:R-:W-:-:S03]  /*1360*/  UISETP.GE.AND UP0, UPT, UR4, UR7, UPT ;  /* 0x000000070400728c */ /* 0x000fc6000bf06270 */
[----:B------:R-:W-:Y:S01]  /*1370*/  UMOV UR7, UR13 ;  /* 0x0000000d00077c82 */ /* 0x000fe20008000000 */
[----:B------:R-:W-:Y:S02]  /*1380*/  UISETP.GE.OR UP0, UPT, UR5, UR10, UP0 ;  /* 0x0000000a0500728c */ /* 0x000fe40008706670 */
[----:B------:R-:W-:Y:S02]  /*1390*/  UIMAD.WIDE.U32 UR10, UR5, UR8, URZ ;  /* 0x00000008050a72a5 */ /* 0x000fe4000f8e00ff */
[----:B------:R-:W-:Y:S02]  /*13a0*/  USHF.R.U32.HI UR7, URZ, UR9, UR7 ;  /* 0x00000009ff077299 */ /* 0x000fe40008011607 */
[----:B------:R-:W-:Y:S02]  /*13b0*/  UIADD3 UR10, UPT, UPT, -UR4, URZ, URZ ;  /* 0x000000ff040a7290 */ /* 0x000fe4000fffe1ff */
[----:B------:R-:W-:Y:S02]  /*13c0*/  USEL UR7, UR4, UR7, !UP2 ;  /* 0x0000000704077287 */ /* 0x000fe4000d000000 */
[----:B------:R-:W-:Y:S01]  /*13d0*/  UIMAD UR10, UR14, UR10, UR31 ;  /* 0x0000000a0e0a72a4 */ /* 0x000fe2000f8e021f */
[----:B------:R-:W-:Y:S01]  /*13e0*/  @!UP0 UMOV UR8, UR11 ;  /* 0x0000000b00088c82 */ /* 0x000fe20008000000 */
[----:B------:R-:W-:-:S02]  /*13f0*/  UIADD3 UR11, UPT, UPT, -UR5, URZ, URZ ;  /* 0x000000ff050b7290 */ /* 0x000fc4000fffe1ff */
[----:B------:R-:W-:Y:S02]  /*1400*/  @!UP0 USHF.R.U32.HI UR8, URZ, UR9, UR8 ;  /* 0x00000009ff088299 */ /* 0x000fe40008011608 */
[----:B------:R-:W-:Y:S02]  /*1410*/  UIADD3 UR9, UPT, UPT, -UR7, URZ, URZ ;  /* 0x000000ff07097290 */ /* 0x000fe4000fffe1ff */
[----:B------:R-:W-:Y:S02]  /*1420*/  @!UP0 USEL UR8, UR5, UR8, !UP2 ;  /* 0x0000000805088287 */ /* 0x000fe4000d000000 */
[----:B------:R-:W-:Y:S02]  /*1430*/  UIMAD UR9, UR19, UR9, UR4 ;  /* 0x00000009130972a4 */ /* 0x000fe4000f8e0204 */
[----:B------:R-:W-:Y:S02]  /*1440*/  @!UP0 UIADD3 UR7, UPT, UPT, UR7, -UR8, URZ ;  /* 0x8000000807078290 */ /* 0x000fe4000fffe0ff */
[----:B------:R-:W-:-:S02]  /*1450*/  @!UP0 UIMAD UR6, UR9, UR6, UR8 ;  /* 0x00000006090682a4 */ /* 0x000fc4000f8e0208 */
[----:B------:R-:W-:Y:S02]  /*1460*/  @!UP0 UIMAD UR4, UR7, UR19, UR5 ;  /* 0x00000013070482a4 */ /* 0x000fe4000f8e0205 */
[----:B------:R-:W-:Y:S02]  /*1470*/  UIMAD UR30, UR20, UR11, UR30 ;  /* 0x0000000b141e72a4 */ /* 0x000fe4000f8e021e */
[----:B------:R-:W-:Y:S01]  /*1480*/  UIMAD UR31, UR4, UR14, UR10 ;  /* 0x0000000e041f72a4 */ /* 0x000fe2000f8e020a */
[----:B------:R-:W-:Y:S02]  /*1490*/  @!UP0 UMOV UR5, UR6 ;  /* 0x0000000600058c82 */ /* 0x000fe40008000000 */
[----:B------:R-:W-:-:S12]  /*14a0*/  UIMAD UR30, UR5, UR20, UR30 ;  /* 0x00000014051e72a4 */ /* 0x000fd8000f8e021e */
.L_x_18:
[----:B------:R-:W-:-:S09]  /*14b0*/  UISETP.NE.AND UP0, UPT, UR22, 0x1, UPT ;  /* 0x000000011600788c */ /* 0x000fd2000bf05270 */
[----:B------:R-:W-:Y:S05]  /*14c0*/  BRA.U UP0, `(.L_x_19) ;  /* 0x0000000100407547 */ /* 0x000fea000b800000 */
[----:B------:R-:W2:Y:S01]  /*14d0*/  LDCU.128 UR8, c[0x0][0xb10] ;  /* 0x00016200ff0877ac */ /* 0x000ea20008000c00 */
[----:B------:R-:W3:Y:S01]  /*14e0*/  LDCU UR12, c[0x0][0xb0c] ;  /* 0x00016180ff0c77ac */ /* 0x000ee20008000800 */
[----:B------:R-:W4:Y:S01]  /*14f0*/  LDCU UR13, c[0x0][0xb20] ;  /* 0x00016400ff0d77ac */ /* 0x000f220008000800 */
[----:B--2---:R-:W-:Y:S02]  /*1500*/  UIMAD.WIDE.U32 UR4, UR30, UR8, URZ ;  /* 0x000000081e0472a5 */ /* 0x004fe4000f8e00ff */
[----:B------:R-:W-:Y:S02]  /*1510*/  UIMAD.WIDE.U32 UR6, UR31, UR11, URZ ;  /* 0x0000000b1f0672a5 */ /* 0x000fe4000f8e00ff */
[----:B---3--:R-:W-:Y:S02]  /*1520*/  UISETP.NE.AND UP0, UPT, UR12, 0x1, UPT ;  /* 0x000000010c00788c */ /* 0x008fe4000bf05270 */
[----:B------:R-:W-:-:S03]  /*1530*/  USHF.R.U32.HI UR5, URZ, UR9, UR5 ;  /* 0x00000009ff057299 */ /* 0x000fc60008011605 */
[----:B------:R-:W-:Y:S01]  /*1540*/  UMOV UR4, UR7 ;  /* 0x0000000700047c82 */ /* 0x000fe20008000000 */
[----:B------:R-:W-:Y:S02]  /*1550*/  USEL UR5, UR30, UR5, !UP0 ;  /* 0x000000051e057287 */ /* 0x000fe4000c000000 */
[----:B------:R-:W-:Y:S02]  /*1560*/  UISETP.NE.AND UP0, UPT, UR10, 0x1, UPT ;  /* 0x000000010a00788c */ /* 0x000fe4000bf05270 */
[----:B----4-:R-:W-:-:S04]  /*1570*/  USHF.R.U32.HI UR4, URZ, UR13, UR4 ;  /* 0x0000000dff047299 */ /* 0x010fc80008011604 */
[----:B------:R-:W-:-:S04]  /*1580*/  USEL UR4, UR31, UR4, !UP0 ;  /* 0x000000041f047287 */ /* 0x000fc8000c000000 */
[----:B------:R-:W-:Y:S02]  /*1590*/  UIADD3 UR6, UPT, UPT, UR5, -UR4, URZ ;  /* 0x8000000405067290 */ /* 0x000fe4000fffe0ff */
[----:B------:R-:W-:Y:S02]  /*15a0*/  UIADD3 UR4, UPT, UPT, -UR5, UR4, URZ ;  /* 0x0000000405047290 */ /* 0x000fe4000fffe1ff */
[----:B------:R-:W-:Y:S02]  /*15b0*/  UIMAD UR31, UR6, UR10, UR31 ;  /* 0x0000000a061f72a4 */ /* 0x000fe4000f8e021f */
[----:B------:R-:W-:-:S12]  /*15c0*/  UIMAD UR30, UR4, UR12, UR30 ;  /* 0x0000000c041e72a4 */ /* 0x000fd8000f8e021e */
.L_x_19:
[----:B------:R-:W-:Y:S01]  /*15d0*/  UISETP.NE.AND UP0, UPT, UR18, 0x2, UPT ;  /* 0x000000021200788c */ /* 0x000fe2000bf05270 */
[----:B------:R-:W-:Y:S09]  /*15e0*/  BRA.U !UP5, `(.L_x_20) ;  /* 0x000000010d0c7547 */ /* 0x000ff2000b800000 */
[----:B------:R-:W-:Y:S01]  /*15f0*/  UCGABAR_WAIT ;  /* 0x0000000000007dc7 */ /* 0x000fe20008000000 */
[----:B------:R-:W-:Y:S01]  /*1600*/  CCTL.IVALL ;  /* 0x00000000ff00798f */ /* 0x000fe20002000000 */
[----:B------:R-:W-:Y:S05]  /*1610*/  BRA `(.L_x_21) ;  /* 0x0000000000047947 */ /* 0x000fea0003800000 */
.L_x_20:
[----:B------:R-:W-:Y:S06]  /*1620*/  BAR.SYNC.DEFER_BLOCKING 0x0 ;  /* 0x0000000000007b1d */ /* 0x000fec0000010000 */
.L_x_21:
[----:B------:R-:W-:Y:S05]  /*1630*/  BRA.U UP0, `(.L_x_22) ;  /* 0x0000001100c87547 */ /* 0x000fea000b800000 */
[----:B------:R-:W2:Y:S01]  /*1640*/  LDCU UR6, c[0x0][0x38c] ;  /* 0x00007180ff0677ac */ /* 0x000ea20008000800 */
[----:B------:R-:W3:Y:S01]  /*1650*/  S2UR UR8, SR_CgaCtaId ;  /* 0x00000000000879c3 */ /* 0x000ee20000008800 */
[----:B------:R-:W-:Y:S01]  /*1660*/  PLOP3.LUT P1, PT, PT, PT, UP3, 0x80, 0x8 ;  /* 0x000000000008781c */ /* 0x000fe20003f2f038 */
[----:B------:R-:W-:Y:S01]  /*1670*/  IMAD.MOV.U32 R12, RZ, RZ, 0x1 ;  /* 0x00000001ff0c7424 */ /* 0x000fe200078e00ff */
[----:B------:R-:W-:Y:S01]  /*1680*/  UMOV UR7, 0x400 ;  /* 0x0000040000077882 */ /* 0x000fe20000000000 */
[----:B------:R-:W-:Y:S01]  /*1690*/  UISETP.NE.AND UP1, UPT, UR18, URZ, UPT ;  /* 0x000000ff1200728c */ /* 0x000fe2000bf25270 */
[----:B------:R-:W-:Y:S01]  /*16a0*/  ISETP.EQ.OR P2, PT, R0, RZ, P3 ;  /* 0x000000ff0000720c */ /* 0x000fe20001f42670 */
[----:B------:R-:W-:Y:S01]  /*16b0*/  USEL UR24, URZ, 0x1, UP6 ;  /* 0x00000001ff187887 */ /* 0x000fe2000b000000 */
[----:B------:R-:W-:Y:S02]  /*16c0*/  PLOP3.LUT P1, PT, P1, PT, PT, 0x8, 0x80 ;  /* 0x000000000080781c */ /* 0x000fe40000f2e170 */
[----:B------:R-:W-:Y:S01]  /*16d0*/  CS2R R10, SRZ ;  /* 0x00000000000a7805 */ /* 0x000fe2000001ff00 */
[----:B------:R-:W-:Y:S01]  /*16e0*/  IMAD.MOV.U32 R9, RZ, RZ, RZ ;  /* 0x000000ffff097224 */ /* 0x000fe200078e00ff */
[----:B------:R-:W4:Y:S01]  /*16f0*/  LDCU UR40, c[0x0][0x370] ;  /* 0x00006e00ff2877ac */ /* 0x000f220008000800 */
[----:B------:R-:W-:Y:S01]  /*1700*/  IMAD.MOV.U32 R8, RZ, RZ, 0x1 ;  /* 0x00000001ff087424 */ /* 0x000fe200078e00ff */
[----:B------:R-:W1:Y:S01]  /*1710*/  LDCU.64 UR26, c[0x0][0x348] ;  /* 0x00006900ff1a77ac */ /* 0x000e620008000a00 */
[----:B--2---:R-:W-:-:S02]  /*1720*/  UIADD3 UR5, UPT, UPT, UR6, 0x3f, URZ ;  /* 0x0000003f06057890 */ /* 0x004fc4000fffe0ff */
[----:B------:R-:W-:Y:S02]  /*1730*/  USHF.R.U32.HI UR45, URZ, 0x6, UR28 ;  /* 0x00000006ff2d7899 */ /* 0x000fe4000801161c */
[----:B------:R-:W-:Y:S02]  /*1740*/  USHF.R.S32.HI UR4, URZ, 0x1f, UR5 ;  /* 0x0000001fff047899 */ /* 0x000fe40008011405 */
[----:B---3--:R-:W-:Y:S02]  /*1750*/  ULEA UR7, UR8, UR7, 0x18 ;  /* 0x0000000708077291 */ /* 0x008fe4000f8ec0ff */
[----:B------:R-:W-:Y:S02]  /*1760*/  ULEA.HI UR4, UR4, UR5, URZ, 0x6 ;  /* 0x0000000504047291 */ /* 0x000fe4000f8f30ff */
[----:B------:R-:W-:Y:S02]  /*1770*/  UIADD3 UR5, UPT, UPT, UR6, -0x1, URZ ;  /* 0xffffffff06057890 */ /* 0x000fe4000fffe0ff */
[----:B------:R-:W-:-:S02]  /*1780*/  USHF.R.S32.HI UR43, URZ, 0x6, UR4 ;  /* 0x00000006ff2b7899 */ /* 0x000fc40008011404 */
[----:B------:R-:W-:Y:S02]  /*1790*/  UISETP.GE.U32.AND UP2, UPT, UR5, -0x7f, UPT ;  /* 0xffffff810500788c */ /* 0x000fe4000bf46070 */
[----:B------:R-:W-:Y:S02]  /*17a0*/  UISETP.LT.U32.AND UP0, UPT, UR43, 0x4, UPT ;  /* 0x000000042b00788c */ /* 0x000fe4000bf01070 */
[----:B------:R-:W-:Y:S02]  /*17b0*/  ULEA UR29, UR28, UR7, 0x1 ;  /* 0x000000071c1d7291 */ /* 0x000fe4000f8e08ff */
[----:B------:R-:W-:Y:S02]  /*17c0*/  USEL UR41, UR43, 0x4, UP0 ;  /* 0x000000042b297887 */ /* 0x000fe40008000000 */
[----:B------:R-:W-:Y:S02]  /*17d0*/  UIADD3 UR46, UPT, UPT, UR6, 0x7e, URZ ;  /* 0x0000007e062e7890 */ /* 0x000fe4000fffe0ff */
[----:B------:R-:W-:-:S02]  /*17e0*/  UIADD3 UR21, UPT, UPT, UR41, -0x1, URZ ;  /* 0xffffffff29157890 */ /* 0x000fc4000fffe0ff */
[----:B------:R-:W-:Y:S01]  /*17f0*/  @UP2 UIADD3 UR21, UPT, UPT, UR41, URZ, URZ ;  /* 0x000000ff29152290 */ /* 0x000fe2000fffe0ff */
[----:B------:R-:W2:Y:S01]  /*1800*/  LDCU UR39, c[0x0][0x374] ;  /* 0x00006e80ff2777ac */ /* 0x000ea20008000800 */
[----:B------:R-:W-:Y:S02]  /*1810*/  USEL UR24, UR24, 0x2, UP1 ;  /* 0x0000000218187887 */ /* 0x000fe40008800000 */
[----:B------:R-:W-:Y:S02]  /*1820*/  UIADD3 UR29, UPT, UPT, UR29, 0x10800, URZ ;  /* 0x000108001d1d7890 */ /* 0x000fe4000fffe0ff */
[----:B------:R-:W-:Y:S02]  /*1830*/  UIADD3 UR44, UPT, UPT, UR43, -UR41, URZ ;  /* 0x800000292b2c7290 */ /* 0x000fe4000fffe0ff */
[----:B------:R-:W-:Y:S01]  /*1840*/  UIADD3 UR21, UPT, UPT, UR21, 0x1, URZ ;  /* 0x0000000115157890 */ /* 0x000fe2000fffe0ff */
[----:B-1--4-:R-:W-:-:S11]  /*1850*/  UMOV UR5, URZ ;  /* 0x000000ff00057c82 */ /* 0x012fd60008000000 */
.L_x_42:
[----:B-1----:R-:W1:Y:S02]  /*1860*/  S2UR UR4, SR_CgaCtaId ;  /* 0x00000000000479c3 */ /* 0x002e640000008800 */
[----:B-1----:R-:W-:-:S09]  /*1870*/  UISETP.NE.AND UP0, UPT, UR4, URZ, UPT ;  /* 0x000000ff0400728c */ /* 0x002fd2000bf05270 */
[----:B------:R-:W-:Y:S05]  /*1880*/  BRA.U UP0, `(.L_x_23) ;  /* 0x0000000100287547 */ /* 0x000fea000b800000 */
[----:B------:R-:W-:Y:S02]  /*1890*/  LEA R0, R9, UR7, 0x3 ;  /* 0x0000000709007c11 */ /* 0x000fe4000f8e18ff */
[----:B------:R-:W-:-:S04]  /*18a0*/  SHF.L.U32 R3, R8, 0x1f, RZ ;  /* 0x0000001f08037819 */ /* 0x000fc800000006ff */
[----:B------:R-:W1:Y:S02]  /*18b0*/  SYNCS.PHASECHK.TRANS64.TRYWAIT P0, [R0+URZ+0x100], R3 ;  /* 0x00010003000075a7 */ /* 0x000e6400080011ff */
[----:B-1----:R-:W-:Y:S05]  /*18c0*/  @!P0 BRA `(.L_x_24) ;  /* 0x0000007c00708947 */ /* 0x002fea0003800000 */
.L_x_138:
[----:B------:R3:W-:Y:S01]  /*18d0*/  SYNCS.ARRIVE.TRANS64.A1T0 RZ, [R0+URZ+0xf0], RZ ;  /* 0x0000f0ff00ff79a7 */ /* 0x0007e200081000ff */
[----:B------:R-:W-:-:S05]  /*18e0*/  VIADD R9, R9, 0x1 ;  /* 0x0000000109097836 */ /* 0x000fca0000000000 */
[----:B------:R-:W-:-:S04]  /*18f0*/  ISETP.NE.AND P0, PT, R9, 0x2, PT ;  /* 0x000000020900780c */ /* 0x000fc80003f05270 */
[----:B-1----:R-:W-:Y:S02]  /*1900*/  SEL R3, RZ, 0x1, P0 ;  /* 0x00000001ff037807 */ /* 0x002fe40000000000 */
[----:B------:R-:W-:Y:S02]  /*1910*/  SEL R9, R9, RZ, P0 ;  /* 0x000000ff09097207 */ /* 0x000fe40000000000 */
[----:B------:R-:W-:-:S07]  /*1920*/  LOP3.LUT R8, R8, R3, RZ, 0x3c, !PT ;  /* 0x0000000308087212 */ /* 0x000fce00078e3cff */
.L_x_23:
[----:B------:R-:W-:Y:S01]  /*1930*/  ULEA UR4, UR5, UR7, 0x3 ;  /* 0x0000000705047291 */ /* 0x000fe2000f8e18ff */
[----:B---3--:R-:W-:Y:S01]  /*1940*/  SHF.L.U32 R0, R12, 0x1f, RZ ;  /* 0x0000001f0c007819 */ /* 0x008fe200000006ff */
[----:B------:R-:W-:Y:S02]  /*1950*/  UISETP.GE.U32.AND UP0, UPT, UR46, 0x7f, UPT ;  /* 0x0000007f2e00788c */ /* 0x000fe4000bf06070 */
[----:B------:R-:W-:Y:S02]  /*1960*/  USHF.L.U32 UR35, UR30, 0x6, URZ ;  /* 0x000000061e237899 */ /* 0x000fe400080006ff */
[----:B------:R-:W-:Y:S01]  /*1970*/  ULEA UR19, UR31, UR45, 0x8 ;  /* 0x0000002d1f137291 */ /* 0x000fe2000f8e40ff */
[----:B------:R-:W-:Y:S02]  /*1980*/  UMOV UR13, URZ ;  /* 0x000000ff000d7c82 */ /* 0x000fe40008000000 */
[----:B------:R1:W3:Y:S02]  /*1990*/  SYNCS.PHASECHK.TRANS64.TRYWAIT P0, [UR4+0x20], R0 ;  /* 0x00002000ff0075a7 */ /* 0x0002e40008001104 */
[----:B------:R-:W-:Y:S07]  /*19a0*/  BRA.U !UP0, `(.L_x_25) ;  /* 0x0000000108c07547 */ /* 0x000fee000b800000 */
[----:B------:R-:W-:Y:S01]  /*19b0*/  UMOV UR6, URZ ;  /* 0x000000ff00067c82 */ /* 0x000fe20008000000 */
[----:B------:R-:W-:-:S05]  /*19c0*/  UMOV UR4, UR5 ;  /* 0x0000000500047c82 */ /* 0x000fca0008000000 */
.L_x_31:
[----:B------:R-:W-:Y:S01]  /*19d0*/  ULEA UR33, UR4, UR7, 0x3 ;  /* 0x0000000704217291 */ /* 0x000fe2000f8e18ff */
[----:B---3--:R-:W-:Y:S01]  /*19e0*/  @!P3 MOV R2, 0xa000 ;  /* 0x0000a0000002b802 */ /* 0x008fe20000000f00 */
[----:B-1-34-:R-:W-:Y:S10]  /*19f0*/  @P0 BRA `(.L_x_26) ;  /* 0x00000000000c0947 */ /* 0x01aff40003800000 */
[----:B------:R-:W-:-:S04]  /*1a00*/  SHF.L.U32 R3, R12, 0x1f, RZ ;  /* 0x0000001f0c037819 */ /* 0x000fc800000006ff */
[----:B------:R-:W3:Y:S02]  /*1a10*/  SYNCS.PHASECHK.TRANS64.TRYWAIT P0, [UR33+0x20], R3 ;  /* 0x00002003ff0075a7 */ /* 0x000ee40008001121 */
[----:B---3--:R-:W-:Y:S05]  /*1a20*/  @!P0 BRA `(.L_x_27) ;  /* 0x0000007c002c8947 */ /* 0x008fea0003800000 */
.L_x_26:
[----:B------:R3:W-:Y:S01]  /*1a30*/  @!P3 SYNCS.ARRIVE.TRANS64 RZ, [UR33], R2 ;  /* 0x00000002ffffb9a7 */ /* 0x0007e20008000021 */
[----:B------:R-:W-:-:S04]  /*1a40*/  ULOP3.LUT UR5, UR24, 0x2, URZ, 0xfc, !UPT ;  /* 0x0000000218057892 */ /* 0x000fc8000f8efcff */
[----:B------:R-:W-:-:S09]  /*1a50*/  UISETP.NE.AND UP0, UPT, UR5, 0x2, UPT ;  /* 0x000000020500788c */ /* 0x000fd2000bf05270 */
[----:B------:R-:W-:Y:S05]  /*1a60*/  BRA.U UP0, `(.L_x_28) ;  /* 0x0000000100047547 */ /* 0x000fea000b800000 */
[----:B--2---:R-:W-:Y:S05]  /*1a70*/  BPT.TRAP 0x1 ;  /* 0x000000040000795c */ /* 0x004fea0000300000 */
.L_x_28:
[----:B------:R-:W-:Y:S04]  /*1a80*/  BSSY.RECONVERGENT B0, `(.L_x_29) ;  /* 0x0000003000007945 */ /* 0x000fe80003800200 */
[----:B------:R-:W-:Y:S05]  /*1a90*/  @P2 BRA `(.L_x_30) ;  /* 0x0000000000042947 */ /* 0x000fea0003800000 */
[----:B--2---:R-:W-:Y:S05]  /*1aa0*/  BPT.TRAP 0x1 ;  /* 0x000000040000795c */ /* 0x004fea0000300000 */
.L_x_30:
[----:B--2---:R-:W-:Y:S05]  /*1ab0*/  BSYNC.RECONVERGENT B0 ;  /* 0x0000000000007941 */ /* 0x004fea0003800200 */
.L_x_29:
[----:B------:R-:W-:Y:S02]  /*1ac0*/  UIADD3 UR5, UPT, UPT, UR4, 0x1, URZ ;  /* 0x0000000104057890 */ /* 0x000fe4000fffe0ff */
[----:B------:R-:W-:Y:S02]  /*1ad0*/  ULEA UR32, UR4, UR7, 0xd ;  /* 0x0000000704207291 */ /* 0x000fe4000f8e68ff */
[----:B------:R-:W-:Y:S02]  /*1ae0*/  UISETP.NE.AND UP0, UPT, UR5, 0x4, UPT ;  /* 0x000000040500788c */ /* 0x000fe4000bf05270 */
[----:B------:R-:W-:Y:S02]  /*1af0*/  USHF.L.U32 UR34, UR6, 0x6, URZ ;  /* 0x0000000606227899 */ /* 0x000fe400080006ff */
[----:B------:R-:W-:Y:S02]  /*1b00*/  USEL UR9, URZ, 0x1, UP0 ;  /* 0x00000001ff097887 */ /* 0x000fe40008000000 */
[----:B------:R-:W-:-:S02]  /*1b10*/  USEL UR5, UR5, URZ, UP0 ;  /* 0x000000ff05057287 */ /* 0x000fc40008000000 */
[----:B------:R-:W-:Y:S02]  /*1b20*/  ULEA UR4, UR4, UR28, 0xe ;  /* 0x0000001c04047291 */ /* 0x000fe4000f8e70ff */
[----:B------:R-:W-:Y:S01]  /*1b30*/  ULEA UR8, UR5, UR7, 0x3 ;  /* 0x0000000705087291 */ /* 0x000fe2000f8e18ff */
[----:B------:R-:W-:Y:S01]  /*1b40*/  LOP3.LUT R12, R12, UR9, RZ, 0x3c, !PT ;  /* 0x000000090c0c7c12 */ /* 0x000fe2000f8e3cff */
[----:B------:R-:W-:Y:S02]  /*1b50*/  UIADD3 UR6, UPT, UPT, UR6, 0x1, URZ ;  /* 0x0000000106067890 */ /* 0x000fe4000fffe0ff */
[----:B------:R-:W-:Y:S01]  /*1b60*/  UIADD3 UR10, UP1, UPT, UR26, 0x80, URZ ;  /* 0x000000801a0a7890 */ /* 0x000fe2000ff3e0ff */
[----:B-1----:R-:W-:Y:S01]  /*1b70*/  SHF.L.U32 R0, R12, 0x1f, RZ ;  /* 0x0000001f0c007819 */ /* 0x002fe200000006ff */
[----:B------:R-:W-:Y:S02]  /*1b80*/  ULEA UR4, UR4, UR7, 0x1 ;  /* 0x0000000704047291 */ /* 0x000fe4000f8e08ff */
[----:B------:R-:W-:Y:S01]  /*1b90*/  UIADD3.X UR11, UPT, UPT, URZ, UR27, URZ, UP1, !UPT ;  /* 0x0000001bff0b7290 */ /* 0x000fe20008ffe4ff */
[----:B------:R4:W1:Y:S01]  /*1ba0*/  SYNCS.PHASECHK.TRANS64.TRYWAIT P0, [UR8+0x20], R0 ;  /* 0x00002000ff0075a7 */ /* 0x0008620008001108 */
[----:B------:R-:W-:-:S02]  /*1bb0*/  UIADD3 UR8, UP0, UPT, UR26, 0x180, URZ ;  /* 0x000001801a087890 */ /* 0x000fc4000ff1e0ff */
[----:B------:R-:W-:Y:S02]  /*1bc0*/  UIADD3 UR32, UPT, UPT, UR32, 0x8800, URZ ;  /* 0x0000880020207890 */ /* 0x000fe4000fffe0ff */
[----:B------:R-:W-:Y:S02]  /*1bd0*/  UIADD3.X UR9, UPT, UPT, URZ, UR27, URZ, UP0, !UPT ;  /* 0x0000001bff097290 */ /* 0x000fe400087fe4ff */
[----:B------:R-:W-:Y:S02]  /*1be0*/  UISETP.NE.AND UP0, UPT, UR6, UR21, UPT ;  /* 0x000000150600728c */ /* 0x000fe4000bf05270 */
[----:B------:R-:W-:Y:S01]  /*1bf0*/  UIADD3 UR16, UPT, UPT, UR4, 0x10800, URZ ;  /* 0x0001080004107890 */ /* 0x000fe2000fffe0ff */
[----:B------:R-:W-:Y:S01]  /*1c00*/  UMOV UR12, 0x0 ;  /* 0x00000000000c7882 */ /* 0x000fe20000000000 */
[----:B------:R-:W-:Y:S01]  /*1c10*/  UMOV UR13, 0x10000000 ;  /* 0x10000000000d7882 */ /* 0x000fe20000000000 */
[----:B------:R-:W-:Y:S01]  /*1c20*/  UMOV UR4, 0x30000 ;  /* 0x0003000000047882 */ /* 0x000fe20000000000 */
[----:B------:R-:W-:Y:S01]  /*1c30*/  UMOV UR20, UR36 ;  /* 0x0000002400147c82 */ /* 0x000fe20008000000 */
[----:B------:R-:W-:Y:S01]  /*1c40*/  UMOV UR17, UR33 ;  /* 0x0000002100117c82 */ /* 0x000fe20008000000 */
[----:B------:R-:W-:Y:S01]  /*1c50*/  UMOV UR18, UR34 ;  /* 0x0000002200127c82 */ /* 0x000fe20008000000 */
[----:B------:R-:W-:Y:S02]  /*1c60*/  UTMALDG.3D [UR32], [UR10], desc[UR12] ;  /* 0x00000c200a0075b4 */ /* 0x000fe40008011000 */
[----:B------:R2:W-:Y:S02]  /*1c70*/  UTMALDG.3D.MULTICAST [UR16], [UR8], UR4, desc[UR12] ;  /* 0x00000c10080073b4 */ /* 0x0005e40008011804 */
[----:B--2---:R-:W-:Y:S01]  /*1c80*/  UMOV UR13, UR21 ;  /* 0x00000015000d7c82 */ /* 0x004fe20008000000 */
[----:B------:R-:W-:Y:S01]  /*1c90*/  UMOV UR4, UR5 ;  /* 0x0000000500047c82 */ /* 0x000fe20008000000 */
[----:B------:R-:W-:Y:S05]  /*1ca0*/  BRA.U UP0, `(.L_x_31) ;  /* 0xfffffffd00487547 */ /* 0x000fea000b83ffff */
.L_x_25:
[----:B------:R-:W-:Y:S01]  /*1cb0*/  ULEA UR4, UR5, UR7, 0x3 ;  /* 0x0000000705047291 */ /* 0x000fe2000f8e18ff */
[----:B-1--4-:R-:W-:Y:S01]  /*1cc0*/  SHF.L.U32 R0, R12, 0x1f, RZ ;  /* 0x0000001f0c007819 */ /* 0x012fe200000006ff */
[----:B------:R-:W-:Y:S01]  /*1cd0*/  @!P1 SYNCS.ARRIVE.TRANS64.A1T0 RZ, [UR7+0x88], RZ ;  /* 0x000088ffffff99a7 */ /* 0x000fe20008100007 */
[----:B------:R-:W-:-:S06]  /*1ce0*/  UISETP.GT.AND UP0, UPT, UR43, UR41, UPT ;  /* 0x000000292b00728c */ /* 0x000fcc000bf04270 */
[----:B---3--:R1:W3:Y:S03]  /*1cf0*/  SYNCS.PHASECHK.TRANS64.TRYWAIT P0, [UR4+0x20], R0 ;  /* 0x00002000ff0075a7 */ /* 0x0082e60008001104 */
[----:B------:R-:W-:Y:S05]  /*1d00*/  BRA.U !UP0, `(.L_x_32) ;  /* 0x0000000108bc7547 */ /* 0x000fea000b800000 */
[----:B------:R-:W-:Y:S01]  /*1d10*/  UIADD3 UR25, UPT, UPT, UR44, UR13, URZ ;  /* 0x0000000d2c197290 */ /* 0x000fe2000fffe0ff */
[----:B------:R-:W-:-:S11]  /*1d20*/  UMOV UR4, UR5 ;  /* 0x0000000500047c82 */ /* 0x000fd60008000000 */
.L_x_38:
[----:B------:R-:W-:Y:S01]  /*1d30*/  ULEA UR9, UR4, UR7, 0x3 ;  /* 0x0000000704097291 */ /* 0x000fe2000f8e18ff */
[----:B---3--:R-:W-:Y:S01]  /*1d40*/  @!P3 MOV R2, 0xa000 ;  /* 0x0000a0000002b802 */ /* 0x008fe20000000f00 */
[----:B-1-3--:R-:W-:Y:S10]  /*1d50*/  @P0 BRA `(.L_x_33) ;  /* 0x00000000000c0947 */ /* 0x00aff40003800000 */
[----:B------:R-:W-:-:S04]  /*1d60*/  SHF.L.U32 R3, R12, 0x1f, RZ ;  /* 0x0000001f0c037819 */ /* 0x000fc800000006ff */
[----:B------:R-:W3:Y:S02]  /*1d70*/  SYNCS.PHASECHK.TRANS64.TRYWAIT P0, [UR9+0x20], R3 ;  /* 0x00002003ff0075a7 */ /* 0x000ee40008001109 */
[----:B---3--:R-:W-:Y:S05]  /*1d80*/  @!P0 BRA `(.L_x_34) ;  /* 0x00000078006c8947 */ /* 0x008fea0003800000 */
.L_x_33:
[----:B------:R3:W-:Y:S01]  /*1d90*/  @!P3 SYNCS.ARRIVE.TRANS64 RZ, [UR9], R2 ;  /* 0x00000002ffffb9a7 */ /* 0x0007e20008000009 */
[----:B------:R-:W-:-:S04]  /*1da0*/  ULOP3.LUT UR5, UR24, 0x2, URZ, 0xfc, !UPT ;  /* 0x0000000218057892 */ /* 0x000fc8000f8efcff */
[----:B------:R-:W-:-:S09]  /*1db0*/  UISETP.NE.AND UP0, UPT, UR5, 0x2, UPT ;  /* 0x000000020500788c */ /* 0x000fd2000bf05270 */
[----:B------:R-:W-:Y:S05]  /*1dc0*/  BRA.U UP0, `(.L_x_35) ;  /* 0x0000000100047547 */ /* 0x000fea000b800000 */
[----:B--2---:R-:W-:Y:S05]  /*1dd0*/  BPT.TRAP 0x1 ;  /* 0x000000040000795c */ /* 0x004fea0000300000 */
.L_x_35:
[----:B------:R-:W-:Y:S04]  /*1de0*/  BSSY.RECONVERGENT B0, `(.L_x_36) ;  /* 0x0000003000007945 */ /* 0x000fe80003800200 */
[----:B------:R-:W-:Y:S05]  /*1df0*/  @P2 BRA `(.L_x_37) ;  /* 0x0000000000042947 */ /* 0x000fea0003800000 */
[----:B--2---:R-:W-:Y:S05]  /*1e00*/  BPT.TRAP 0x1 ;  /* 0x000000040000795c */ /* 0x004fea0000300000 */
.L_x_37:
[----:B--2---:R-:W-:Y:S05]  /*1e10*/  BSYNC.RECONVERGENT B0 ;  /* 0x0000000000007941 */ /* 0x004fea0003800200 */
.L_x_36:
[----:B------:R-:W-:Y:S02]  /*1e20*/  UIADD3 UR5, UPT, UPT, UR4, 0x1, URZ ;  /* 0x0000000104057890 */ /* 0x000fe4000fffe0ff */
[----:B------:R-:W-:Y:S02]  /*1e30*/  UIADD3 UR14, UP1, UPT, UR26, 0x80, URZ ;  /* 0x000000801a0e7890 */ /* 0x000fe4000ff3e0ff */
[----:B------:R-:W-:Y:S02]  /*1e40*/  UISETP.NE.AND UP0, UPT, UR5, 0x4, UPT ;  /* 0x000000040500788c */ /* 0x000fe4000bf05270 */
[----:B------:R-:W-:Y:S02]  /*1e50*/  USHF.L.U32 UR10, UR13, 0x6, URZ ;  /* 0x000000060d0a7899 */ /* 0x000fe400080006ff */
[----:B------:R-:W-:Y:S02]  /*1e60*/  USEL UR8, URZ, 0x1, UP0 ;  /* 0x00000001ff087887 */ /* 0x000fe40008000000 */
[----:B------:R-:W-:-:S02]  /*1e70*/  USEL UR5, UR5, URZ, UP0 ;  /* 0x000000ff05057287 */ /* 0x000fc40008000000 */
[----:B------:R-:W-:Y:S02]  /*1e80*/  UIADD3 UR22, UP0, UPT, UR26, 0x180, URZ ;  /* 0x000001801a167890 */ /* 0x000fe4000ff1e0ff */
[----:B------:R-:W-:Y:S01]  /*1e90*/  LOP3.LUT R12, R12, UR8, RZ, 0x3c, !PT ;  /* 0x000000080c0c7c12 */ /* 0x000fe2000f8e3cff */
[----:B------:R-:W-:Y:S02]  /*1ea0*/  ULEA UR8, UR4, UR7, 0xd ;  /* 0x0000000704087291 */ /* 0x000fe4000f8e68ff */
[----:B------:R-:W-:Y:S01]  /*1eb0*/  ULEA UR6, UR5, UR7, 0x3 ;  /* 0x0000000705067291 */ /* 0x000fe2000f8e18ff */
[----:B-1----:R-:W-:Y:S01]  /*1ec0*/  SHF.L.U32 R0, R12, 0x1f, RZ ;  /* 0x0000001f0c007819 */ /* 0x002fe200000006ff */
[----:B------:R-:W-:Y:S02]  /*1ed0*/  UIADD3 UR8, UPT, UPT, UR8, 0x8800, URZ ;  /* 0x0000880008087890 */ /* 0x000fe4000fffe0ff */
[----:B------:R-:W-:Y:S02]  /*1ee0*/  UIADD3.X UR15, UPT, UPT, URZ, UR27, URZ, UP1, !UPT ;  /* 0x0000001bff0f7290 */ /* 0x000fe40008ffe4ff */
[----:B------:R-:W-:-:S02]  /*1ef0*/  ULEA UR16, UR4, UR29, 0xf ;  /* 0x0000001d04107291 */ /* 0x000fc4000f8e78ff */
[----:B------:R-:W-:Y:S01]  /*1f00*/  UIADD3.X UR23, UPT, UPT, URZ, UR27, URZ, UP0, !UPT ;  /* 0x0000001bff177290 */ /* 0x000fe200087fe4ff */
[----:B------:R4:W1:Y:S01]  /*1f10*/  SYNCS.PHASECHK.TRANS64.TRYWAIT P0, [UR6+0x20], R0 ;  /* 0x00002000ff0075a7 */ /* 0x0008620008001106 */
[----:B------:R-:W-:Y:S01]  /*1f20*/  UMOV UR30, 0x0 ;  /* 0x00000000001e7882 */ /* 0x000fe20000000000 */
[----:B------:R-:W-:Y:S01]  /*1f30*/  UMOV UR31, 0x10000000 ;  /* 0x10000000001f7882 */ /* 0x000fe20000000000 */
[----:B------:R-:W-:Y:S01]  /*1f40*/  UMOV UR11, UR35 ;  /* 0x00000023000b7c82 */ /* 0x000fe20008000000 */
[----:B------:R-:W-:Y:S01]  /*1f50*/  UMOV UR12, UR36 ;  /* 0x00000024000c7c82 */ /* 0x000fe20008000000 */
[----:B------:R-:W-:Y:S01]  /*1f60*/  UMOV UR6, 0x30000 ;  /* 0x0003000000067882 */ /* 0x000fe20000000000 */
[----:B------:R-:W-:Y:S01]  /*1f70*/  UMOV UR20, UR36 ;  /* 0x0000002400147c82 */ /* 0x000fe20008000000 */
[----:B------:R-:W-:Y:S01]  /*1f80*/  UMOV UR17, UR9 ;  /* 0x0000000900117c82 */ /* 0x000fe20008000000 */
[----:B------:R-:W-:Y:S01]  /*1f90*/  UMOV UR18, UR10 ;  /* 0x0000000a00127c82 */ /* 0x000fe20008000000 */
[----:B------:R4:W-:Y:S01]  /*1fa0*/  UTMALDG.3D [UR8], [UR14], desc[UR30] ;  /* 0x00001e080e0075b4 */ /* 0x0009e20008011000 */
[----:B------:R-:W-:Y:S01]  /*1fb0*/  UIADD3 UR13, UPT, UPT, UR13, 0x1, URZ ;  /* 0x000000010d0d7890 */ /* 0x000fe2000fffe0ff */
[----:B------:R-:W-:-:S03]  /*1fc0*/  UMOV UR4, UR5 ;  /* 0x0000000500047c82 */ /* 0x000fc60008000000 */
[----:B------:R-:W-:Y:S01]  /*1fd0*/  UISETP.NE.AND UP0, UPT, UR13, UR25, UPT ;  /* 0x000000190d00728c */ /* 0x000fe2000bf05270 */
[----:B------:R4:W-:Y:S08]  /*1fe0*/  UTMALDG.3D.MULTICAST [UR16], [UR22], UR6, desc[UR30] ;  /* 0x00001e10160073b4 */ /* 0x0009f00008011806 */
[----:B----4-:R-:W-:Y:S05]  /*1ff0*/  BRA.U UP0, `(.L_x_38) ;  /* 0xfffffffd004c7547 */ /* 0x010fea000b83ffff */
.L_x_32:
[C---:B------:R-:W-:Y:S01]  /*2000*/  LEA R3, R11.reuse, UR7, 0x3 ;  /* 0x000000070b037c11 */ /* 0x040fe2000f8e18ff */
[----:B------:R-:W-:Y:S01]  /*2010*/  NOP ;  /* 0x0000000000007918 */ /* 0x000fe20000000000 */
[----:B-1----:R-:W-:Y:S02]  /*2020*/  SHF.L.U32 R0, R10, 0x1f, RZ ;  /* 0x0000001f0a007819 */ /* 0x002fe400000006ff */
[----:B------:R-:W-:Y:S02]  /*2030*/  LEA R5, R11, UR7, 0x4 ;  /* 0x000000070b057c11 */ /* 0x000fe4000f8e20ff */
[----:B---3--:R-:W1:Y:S02]  /*2040*/  SYNCS.PHASECHK.TRANS64.TRYWAIT P0, [R3+URZ+0x90], R0 ;  /* 0x00009000030075a7 */ /* 0x008e6400080011ff */
[----:B-1----:R-:W-:Y:S05]  /*2050*/  @!P0 BRA `(.L_x_39) ;  /* 0x0000007400d08947 */ /* 0x002fea0003800000 */
.L_x_141:
[----:B------:R-:W3:Y:S01]  /*2060*/  LDS.128 R4, [R5+0x120] ;  /* 0x0001200005047984 */ /* 0x000ee20000000c00 */
[----:B------:R-:W-:Y:S01]  /*2070*/  UISETP.GE.AND UP0, UPT, UR42, 0x1, UPT ;  /* 0x000000012a00788c */ /* 0x000fe2000bf06270 */
[----:B------:R-:W-:Y:S01]  /*2080*/  @!PT LDS RZ, [RZ] ;  /* 0x00000000fffff984 */ /* 0x000fe20000000800 */
[----:B------:R-:W-:Y:S01]  /*2090*/  @!PT LDS RZ, [RZ] ;  /* 0x00000000fffff984 */ /* 0x000fe20000000800 */
[----:B------:R-:W-:Y:S01]  /*20a0*/  @!PT LDS RZ, [RZ] ;  /* 0x00000000fffff984 */ /* 0x000fe20000000800 */
[----:B------:R-:W-:Y:S01]  /*20b0*/  @!PT LDS RZ, [RZ] ;  /* 0x00000000fffff984 */ /* 0x000fe20000000800 */
[----:B------:R4:W-:Y:S06]  /*20c0*/  MEMBAR.ALL.CTA ;  /* 0x0000000000007992 */ /* 0x0009ec0000008000 */
[----:B----4-:R-:W4:Y:S01]  /*20d0*/  FENCE.VIEW.ASYNC.S ;  /* 0x00000000000073c6 */ /* 0x010f220000000000 */
[----:B---3--:R-:W-:-:S13]  /*20e0*/  LOP3.LUT P0, RZ, R6, 0x1, RZ, 0xc0, !PT ;  /* 0x0000000106ff7812 */ /* 0x008fda000780c0ff */
[----:B----4-:R-:W-:Y:S01]  /*20f0*/  VOTEU.ANY UP1, P0 ;  /* 0x0000000000ff7886 */ /* 0x010fe20000020100 */
[----:B------:R-:W-:-:S13]  /*2100*/  PLOP3.LUT P0, PT, PT, PT, UP1, 0x80, 0x8 ;  /* 0x000000000008781c */ /* 0x000fda0003f0f018 */
[----:B-1----:R-:W-:Y:S02]  /*2110*/  @P0 LOP3.LUT R0, R5, 0xffff, RZ, 0xc0, !PT ;  /* 0x0000ffff05000812 */ /* 0x002fe400078ec0ff */
[----:B------:R-:W-:Y:S02]  /*2120*/  @P0 MOV R2, R4 ;  /* 0x0000000400020202 */ /* 0x000fe40000000f00 */
[----:B------:R-:W-:Y:S01]  /*2130*/  @P0 R2UR UR6, R0 ;  /* 0x00000000000602ca */ /* 0x000fe200000e0000 */
[----:B------:R-:W-:Y:S01]  /*2140*/  VIADD R0, R3, 0xa0 ;  /* 0x000000a003007836 */ /* 0x000fe20000000000 */
[----:B------:R-:W-:Y:S02]  /*2150*/  @P0 SHF.R.U32.HI R4, RZ, 0x10, R5 ;  /* 0x00000010ff040819 */ /* 0x000fe40000011605 */
[----:B------:R-:W-:Y:S02]  /*2160*/  @P0 R2UR UR8, R2 ;  /* 0x00000000020802ca */ /* 0x000fe400000e0000 */
[----:B------:R-:W-:-:S02]  /*2170*/  PRMT R0, RZ, 0x654, R0 ;  /* 0x00000654ff007816 */ /* 0x000fc40000000000 */
[----:B------:R-:W-:Y:S02]  /*2180*/  @P0 R2UR UR4, R4 ;  /* 0x00000000040402ca */ /* 0x000fe400000e0000 */
[----:B------:R1:W-:Y:S03]  /*2190*/  SYNCS.ARRIVE.TRANS64.RED.A1T0 RZ, [R0+URZ], RZ ;  /* 0x000000ff00ff79a7 */ /* 0x0003e600081004ff */
[----:B------:R-:W-:-:S04]  /*21a0*/  @UP1 UMOV UR37, UR6 ;  /* 0x0000000600251c82 */ /* 0x000fc80008000000 */
[----:B------:R-:W-:-:S04]  /*21b0*/  @UP1 UMOV UR38, UR8 ;  /* 0x0000000800261c82 */ /* 0x000fc80008000000 */
[----:B------:R-:W-:Y:S01]  /*21c0*/  @UP1 UMOV UR36, UR4 ;  /* 0x0000000400241c82 */ /* 0x000fe20008000000 */
[----:B------:R-:W-:Y:S05]  /*21d0*/  BRA.U !UP0, `(.L_x_40) ;  /* 0x0000000108d47547 */ /* 0x000fea000b800000 */
[----:B------:R-:W2:Y:S01]  /*21e0*/  LDCU.128 UR12, c[0x0][0xb10] ;  /* 0x00016200ff0c77ac */ /* 0x000ea20008000c00 */
[----:B------:R-:W3:Y:S01]  /*21f0*/  LDCU UR25, c[0x0][0xb20] ;  /* 0x00016400ff1977ac */ /* 0x000ee20008000800 */
[----:B------:R-:W4:Y:S01]  /*2200*/  LDCU UR20, c[0x0][0xb0c] ;  /* 0x00016180ff1477ac */ /* 0x000f220008000800 */
[----:B------:R-:W1:Y:S01]  /*2210*/  LDCU.64 UR10, c[0x0][0xb28] ;  /* 0x00016500ff0a77ac */ /* 0x000e620008000a00 */
[----:B------:R-:W-:Y:S02]  /*2220*/  UISETP.NE.AND UP3, UPT, UR42, 0x1, UPT ;  /* 0x000000012a00788c */ /* 0x000fe4000bf65270 */
[----:B--2---:R-:W-:Y:S02]  /*2230*/  UIMAD.WIDE.U32 UR16, UR39, UR15, URZ ;  /* 0x0000000f271072a5 */ /* 0x004fe4000f8e00ff */
[----:B------:R-:W-:Y:S02]  /*2240*/  UIMAD.WIDE.U32 UR8, UR40, UR12, URZ ;  /* 0x0000000c280872a5 */ /* 0x000fe4000f8e00ff */
[----:B------:R-:W-:-:S02]  /*2250*/  UISETP.NE.AND UP0, UPT, UR14, 0x1, UPT ;  /* 0x000000010e00788c */ /* 0x000fc4000bf05270 */
[----:B------:R-:W-:Y:S01]  /*2260*/  UIMAD.WIDE.U32 UR22, UR37, UR15, URZ ;  /* 0x0000000f251672a5 */ /* 0x000fe2000f8e00ff */
[----:B------:R-:W-:Y:S02]  /*2270*/  UMOV UR16, UR17 ;  /* 0x0000001100107c82 */ /* 0x000fe40008000000 */
[----:B------:R-:W-:Y:S01]  /*2280*/  UMOV UR8, UR9 ;  /* 0x0000000900087c82 */ /* 0x000fe20008000000 */
[----:B---3--:R-:W-:Y:S02]  /*2290*/  USHF.R.U32.HI UR16, URZ, UR25, UR16 ;  /* 0x00000019ff107299 */ /* 0x008fe40008011610 */
[----:B----4-:R-:W-:Y:S02]  /*22a0*/  UISETP.NE.AND UP2, UPT, UR20, 0x1, UPT ;  /* 0x000000011400788c */ /* 0x010fe4000bf45270 */
[----:B------:R-:W-:Y:S02]  /*22b0*/  USHF.R.U32.HI UR8, URZ, UR13, UR8 ;  /* 0x0000000dff087299 */ /* 0x000fe40008011608 */
[----:B------:R-:W-:-:S02]  /*22c0*/  USEL UR6, UR39, UR16, !UP0 ;  /* 0x0000001027067287 */ /* 0x000fc4000c000000 */
[----:B------:R-:W-:Y:S02]  /*22d0*/  USEL UR8, UR40, UR8, !UP2 ;  /* 0x0000000828087287 */ /* 0x000fe4000d000000 */
[----:B-1----:R-:W-:Y:S01]  /*22e0*/  UIMAD.WIDE.U32 UR16, UR6, UR10, URZ ;  /* 0x0000000a061072a5 */ /* 0x002fe2000f8e00ff */
[----:B------:R-:W-:Y:S01]  /*22f0*/  UMOV UR4, UR23 ;  /* 0x0000001700047c82 */ /* 0x000fe20008000000 */
[----:B------:R-:W-:Y:S02]  /*2300*/  UIMAD.WIDE.U32 UR18, UR38, UR12, URZ ;  /* 0x0000000c261272a5 */ /* 0x000fe4000f8e00ff */
[----:B------:R-:W-:-:S03]  /*2310*/  UIMAD.WIDE.U32 UR22, UR8, UR10, URZ ;  /* 0x0000000a081672a5 */ /* 0x000fc6000f8e00ff */
[----:B------:R-:W-:Y:S01]  /*2320*/  UMOV UR16, UR17 ;  /* 0x0000001100107c82 */ /* 0x000fe20008000000 */
[----:B------:R-:W-:Y:S02]  /*2330*/  USHF.R.U32.HI UR4, URZ, UR25, UR4 ;  /* 0x00000019ff047299 */ /* 0x000fe40008011604 */
[----:B------:R-:W-:Y:S01]  /*2340*/  @UP3 USHF.R.U32.HI UR6, URZ, UR11, UR16 ;  /* 0x0000000bff063299 */ /* 0x000fe20008011610 */
[----:B------:R-:W-:Y:S01]  /*2350*/  UMOV UR18, UR19 ;  /* 0x0000001300127c82 */ /* 0x000fe20008000000 */
[----:B------:R-:W-:Y:S01]  /*2360*/  UMOV UR22, UR23 ;  /* 0x0000001700167c82 */ /* 0x000fe20008000000 */
[----:B------:R-:W-:Y:S02]  /*2370*/  USHF.R.U32.HI UR13, URZ, UR13, UR18 ;  /* 0x0000000dff0d7299 */ /* 0x000fe40008011612 */
[----:B------:R-:W-:Y:S02]  /*2380*/  USEL UR4, UR37, UR4, !UP0 ;  /* 0x0000000425047287 */ /* 0x000fe4000c000000 */
[----:B------:R-:W-:-:S02]  /*2390*/  @UP3 USHF.R.U32.HI UR8, URZ, UR11, UR22 ;  /* 0x0000000bff083299 */ /* 0x000fc40008011616 */
[----:B------:R-:W-:Y:S02]  /*23a0*/  UIMAD UR9, UR42, UR6, URZ ;  /* 0x000000062a0972a4 */ /* 0x000fe4000f8e02ff */
[----:B------:R-:W-:Y:S02]  /*23b0*/  USEL UR6, UR38, UR13, !UP2 ;  /* 0x0000000d26067287 */ /* 0x000fe4000d000000 */
[----:B------:R-:W-:Y:S02]  /*23c0*/  UIMAD UR12, UR42, UR8, URZ ;  /* 0x000000082a0c72a4 */ /* 0x000fe4000f8e02ff */
[----:B------:R-:W-:Y:S02]  /*23d0*/  UISETP.GE.AND UP0, UPT, UR4, UR9, UPT ;  /* 0x000000090400728c */ /* 0x000fe4000bf06270 */
[----:B------:R-:W-:Y:S02]  /*23e0*/  UIMAD.WIDE.U32 UR16, UR4, UR10, URZ ;  /* 0x0000000a041072a5 */ /* 0x000fe4000f8e00ff */
[----:B------:R-:W-:-:S02]  /*23f0*/  UISETP.GE.OR UP0, UPT, UR6, UR12, UP0 ;  /* 0x0000000c0600728c */ /* 0x000fc40008706670 */
[----:B------:R-:W-:Y:S02]  /*2400*/  UIMAD.WIDE.U32 UR12, UR6, UR10, URZ ;  /* 0x0000000a060c72a5 */ /* 0x000fe4000f8e00ff */
[----:B------:R-:W-:Y:S01]  /*2410*/  UIADD3 UR15, UPT, UPT, -UR4, URZ, URZ ;  /* 0x000000ff040f7290 */ /* 0x000fe2000fffe1ff */
[----:B------:R-:W-:Y:S01]  /*2420*/  UMOV UR10, UR17 ;  /* 0x00000011000a7c82 */ /* 0x000fe20008000000 */
[----:B------:R-:W-:Y:S02]  /*2430*/  UIADD3 UR12, UPT, UPT, -UR6, URZ, URZ ;  /* 0x000000ff060c7290 */ /* 0x000fe4000fffe1ff */
[----:B------:R-:W-:-:S03]  /*2440*/  USHF.R.U32.HI UR10, URZ, UR11, UR10 ;  /* 0x0000000bff0a7299 */ /* 0x000fc6000801160a */
[----:B------:R-:W-:Y:S01]  /*2450*/  @!UP0 UMOV UR9, UR13 ;  /* 0x0000000d00098c82 */ /* 0x000fe20008000000 */
[----:B------:R-:W-:Y:S02]  /*2460*/  UIMAD UR15, UR14, UR15, UR37 ;  /* 0x0000000f0e0f72a4 */ /* 0x000fe4000f8e0225 */
[----:B------:R-:W-:Y:S02]  /*2470*/  USEL UR10, UR4, UR10, !UP3 ;  /* 0x0000000a040a7287 */ /* 0x000fe4000d800000 */
[----:B------:R-:W-:Y:S02]  /*2480*/  @!UP0 USHF.R.U32.HI UR9, URZ, UR11, UR9 ;  /* 0x0000000bff098299 */ /* 0x000fe40008011609 */
[----:B------:R-:W-:Y:S02]  /*2490*/  UIADD3 UR11, UPT, UPT, -UR10, URZ, URZ ;  /* 0x000000ff0a0b7290 */ /* 0x000fe4000fffe1ff */
[----:B------:R-:W-:Y:S02]  /*24a0*/  @!UP0 USEL UR9, UR6, UR9, !UP3 ;  /* 0x0000000906098287 */ /* 0x000fe4000d800000 */
[----:B------:R-:W-:-:S02]  /*24b0*/  UIMAD UR11, UR42, UR11, UR4 ;  /* 0x0000000b2a0b72a4 */ /* 0x000fc4000f8e0204 */
[----:B------:R-:W-:Y:S02]  /*24c0*/  @!UP0 UIADD3 UR10, UPT, UPT, UR10, -UR9, URZ ;  /* 0x800000090a0a8290 */ /* 0x000fe4000fffe0ff */
[----:B------:R-:W-:Y:S02]  /*24d0*/  @!UP0 UIMAD UR9, UR11, UR8, UR9 ;  /* 0x000000080b0982a4 */ /* 0x000fe4000f8e0209 */
[----:B------:R-:W-:Y:S02]  /*24e0*/  @!UP0 UIMAD UR4, UR42, UR10, UR6 ;  /* 0x0000000a2a0482a4 */ /* 0x000fe4000f8e0206 */
[----:B------:R-:W-:Y:S02]  /*24f0*/  UIMAD UR8, UR20, UR12, UR38 ;  /* 0x0000000c140872a4 */ /* 0x000fe4000f8e0226 */
[----:B------:R-:W-:Y:S01]  /*2500*/  UIMAD UR37, UR4, UR14, UR15 ;  /* 0x0000000e042572a4 */ /* 0x000fe2000f8e020f */
[----:B------:R-:W-:Y:S02]  /*2510*/  @!UP0 UMOV UR6, UR9 ;  /* 0x0000000900068c82 */ /* 0x000fe40008000000 */
[----:B------:R-:W-:-:S12]  /*2520*/  UIMAD UR38, UR6, UR20, UR8 ;  /* 0x00000014062672a4 */ /* 0x000fd8000f8e0208 */
.L_x_40:
[----:B------:R-:W3:Y:S02]  /*2530*/  LDCU UR4, c[0x0][0xb30] ;  /* 0x00016600ff0477ac */ /* 0x000ee40008000800 */
[----:B---3--:R-:W-:-:S09]  /*2540*/  UISETP.NE.AND UP0, UPT, UR4, 0x1, UPT ;  /* 0x000000010400788c */ /* 0x008fd2000bf05270 */
[----:B------:R-:W-:Y:S05]  /*2550*/  BRA.U UP0, `(.L_x_41) ;  /* 0x0000000100447547 */ /* 0x000fea000b800000 */
[----:B------:R-:W3:Y:S01]  /*2560*/  LDCU.128 UR12, c[0x0][0xb10] ;  /* 0x00016200ff0c77ac */ /* 0x000ee20008000c00 */
[----:B------:R-:W4:Y:S01]  /*2570*/  LDCU UR16, c[0x0][0xb0c] ;  /* 0x00016180ff1077ac */ /* 0x000f220008000800 */
[----:B------:R-:W1:Y:S01]  /*2580*/  LDCU UR17, c[0x0][0xb20] ;  /* 0x00016400ff1177ac */ /* 0x000e620008000800 */
[----:B---3--:R-:W-:Y:S02]  /*2590*/  UIMAD.WIDE.U32 UR10, UR38, UR12, URZ ;  /* 0x0000000c260a72a5 */ /* 0x008fe4000f8e00ff */
[----:B------:R-:W-:Y:S02]  /*25a0*/  UIMAD.WIDE.U32 UR8, UR37, UR15, URZ ;  /* 0x0000000f250872a5 */ /* 0x000fe4000f8e00ff */
[----:B----4-:R-:W-:Y:S02]  /*25b0*/  UISETP.NE.AND UP2, UPT, UR16, 0x1, UPT ;  /* 0x000000011000788c */ /* 0x010fe4000bf45270 */
[----:B------:R-:W-:Y:S01]  /*25c0*/  UISETP.NE.AND UP0, UPT, UR14, 0x1, UPT ;  /* 0x000000010e00788c */ /* 0x000fe2000bf05270 */
[----:B------:R-:W-:-:S02]  /*25d0*/  UMOV UR6, UR11 ;  /* 0x0000000b00067c82 */ /* 0x000fc40008000000 */
[----:B------:R-:W-:Y:S01]  /*25e0*/  UMOV UR4, UR9 ;  /* 0x0000000900047c82 */ /* 0x000fe20008000000 */
[----:B------:R-:W-:Y:S02]  /*25f0*/  USHF.R.U32.HI UR6, URZ, UR13, UR6 ;  /* 0x0000000dff067299 */ /* 0x000fe40008011606 */
[----:B-1----:R-:W-:Y:S02]  /*2600*/  USHF.R.U32.HI UR4, URZ, UR17, UR4 ;  /* 0x00000011ff047299 */ /* 0x002fe40008011604 */
[----:B------:R-:W-:Y:S02]  /*2610*/  USEL UR6, UR38, UR6, !UP2 ;  /* 0x0000000626067287 */ /* 0x000fe4000d000000 */
[----:B------:R-:W-:-:S04]  /*2620*/  USEL UR4, UR37, UR4, !UP0 ;  /* 0x0000000425047287 */ /* 0x000fc8000c000000 */
[----:B------:R-:W-:Y:S02]  /*2630*/  UIADD3 UR8, UPT, UPT, UR6, -UR4, URZ ;  /* 0x8000000406087290 */ /* 0x000fe4000fffe0ff */
[----:B------:R-:W-:Y:S02]  /*2640*/  UIADD3 UR4, UPT, UPT, -UR6, UR4, URZ ;  /* 0x0000000406047290 */ /* 0x000fe4000fffe1ff */
[----:B------:R-:W-:Y:S02]  /*2650*/  UIMAD UR37, UR8, UR14, UR37 ;  /* 0x0000000e082572a4 */ /* 0x000fe4000f8e0225 */
[----:B------:R-:W-:-:S12]  /*2660*/  UIMAD UR38, UR4, UR16, UR38 ;  /* 0x00000010042672a4 */ /* 0x000fd8000f8e0226 */
.L_x_41:
[----:B------:R-:W-:Y:S01]  /*2670*/  VIADD R11, R11, 0x1 ;  /* 0x000000010b0b7836 */ /* 0x000fe20000000000 */
[----:B------:R-:W-:Y:S02]  /*2680*/  R2UR UR6, R84 ;  /* 0x00000000540672ca */ /* 0x000fe400000e0000 */
[----:B------:R-:W-:Y:S02]  /*2690*/  R2UR UR4, R83 ;  /* 0x00000000530472ca */ /* 0x000fe400000e0000 */
[C---:B------:R-:W-:Y:S02]  /*26a0*/  ISETP.NE.AND P0, PT, R11.reuse, 0x2, PT ;  /* 0x000000020b00780c */ /* 0x040fe40003f05270 */
[----:B------:R-:W-:Y:S02]  /*26b0*/  PLOP3.LUT P1, PT, PT, PT, PT, 0x80, 0x8 ;  /* 0x000000000008781c */ /* 0x000fe40003f2f070 */
[----:B------:R-:W-:Y:S02]  /*26c0*/  SEL R3, RZ, 0x1, P0 ;  /* 0x00000001ff037807 */ /* 0x000fe40000000000 */
[----:B------:R-:W-:-:S02]  /*26d0*/  SEL R11, R11, RZ, P0 ;  /* 0x000000ff0b0b7207 */ /* 0x000fc40000000000 */
[----:B------:R-:W-:Y:S01]  /*26e0*/  LOP3.LUT R10, R10, R3, RZ, 0x3c, !PT ;  /* 0x000000030a0a7212 */ /* 0x000fe200078e3cff */
[----:B------:R-:W-:Y:S02]  /*26f0*/  UIADD3 UR30, UPT, UPT, UR38, UR6, URZ ;  /* 0x00000006261e7290 */ /* 0x000fe4000fffe0ff */
[----:B------:R-:W-:Y:S01]  /*2700*/  UIADD3 UR31, UPT, UPT, UR37, UR4, URZ ;  /* 0x00000004251f7290 */ /* 0x000fe2000fffe0ff */
[----:B------:R-:W-:Y:S11]  /*2710*/  BRA.U UP1, `(.L_x_42) ;  /* 0xfffffff101507547 */ /* 0x000ff6000b83ffff */
[----:B------:R-:W-:Y:S01]  /*2720*/  UIADD3 UR7, UPT, UPT, UR7, 0x20, URZ ;  /* 0x0000002007077890 */ /* 0x000fe2000fffe0ff */
[----:B------:R-:W-:-:S03]  /*2730*/  SHF.L.U32 R3, R12, 0x1f, RZ ;  /* 0x0000001f0c037819 */ /* 0x000fc600000006ff */
[----:B------:R-:W-:-:S09]  /*2740*/  ULEA UR4, UR5, UR7, 0x3 ;  /* 0x0000000705047291 */ /* 0x000fd2000f8e18ff */
[----:B------:R-:W3:Y:S02]  /*2750*/  SYNCS.PHASECHK.TRANS64.TRYWAIT P0, [UR4], R3 ;  /* 0x00000003ff0075a7 */ /* 0x000ee40008001104 */
[----:B---3--:R-:W-:Y:S05]  /*2760*/  @!P0 BRA `(.L_x_43) ;  /* 0x0000007000208947 */ /* 0x008fea0003800000 */
.L_x_143:
[----:B------:R-:W-:-:S04]  /*2770*/  UIADD3 UR4, UPT, UPT, UR5, 0x1, URZ ;  /* 0x0000000105047890 */ /* 0x000fc8000fffe0ff */
[----:B------:R-:W-:-:S04]  /*2780*/  UISETP.NE.AND UP0, UPT, UR4, 0x4, UPT ;  /* 0x000000040400788c */ /* 0x000fc8000bf05270 */
[----:B------:R-:W-:Y:S02]  /*2790*/  USEL UR6, URZ, 0x1, UP0 ;  /* 0x00000001ff067887 */ /* 0x000fe40008000000 */
[----:B------:R-:W-:-:S04]  /*27a0*/  USEL UR4, UR4, URZ, UP0 ;  /* 0x000000ff04047287 */ /* 0x000fc80008000000 */
[----:B------:R-:W-:Y:S01]  /*27b0*/  ULEA UR5, UR4, UR7, 0x3 ;  /* 0x0000000704057291 */ /* 0x000fe2000f8e18ff */
[----:B------:R-:W-:-:S04]  /*27c0*/  LOP3.LUT R2, R12, UR6, RZ, 0x3c, !PT ;  /* 0x000000060c027c12 */ /* 0x000fc8000f8e3cff */
[----:B-1----:R-:W-:-:S04]  /*27d0*/  SHF.L.U32 R3, R2, 0x1f, RZ ;  /* 0x0000001f02037819 */ /* 0x002fc800000006ff */
[----:B------:R-:W1:Y:S02]  /*27e0*/  SYNCS.PHASECHK.TRANS64.TRYWAIT P0, [UR5], R3 ;  /* 0x00000003ff0075a7 */ /* 0x000e640008001105 */
[----:B-1----:R-:W-:Y:S05]  /*27f0*/  @!P0 BRA `(.L_x_44) ;  /* 0x0000007000148947 */ /* 0x002fea0003800000 */
.L_x_145:
        /* <DEDUP_REMOVED lines=9> */
.L_x_147:
[----:B------:R-:W-:-:S04]  /*2890*/  UIADD3 UR4, UPT, UPT, UR4, 0x1, URZ ;  /* 0x0000000104047890 */ /* 0x000fc8000fffe0ff */
[----:B------:R-:W-:-:S04]  /*28a0*/  UISETP.NE.AND UP0, UPT, UR4, 0x4, UPT ;  /* 0x000000040400788c */ /* 0x000fc8000bf05270 */
[----:B------:R-:W-:Y:S02]  /*28b0*/  USEL UR5, URZ, 0x1, UP0 ;  /* 0x00000001ff057887 */ /* 0x000fe40008000000 */
[----:B------:R-:W-:-:S04]  /*28c0*/  USEL UR4, UR4, URZ, UP0 ;  /* 0x000000ff04047287 */ /* 0x000fc80008000000 */
[----:B------:R-:W-:Y:S01]  /*28d0*/  ULEA UR4, UR4, UR7, 0x3 ;  /* 0x0000000704047291 */ /* 0x000fe2000f8e18ff */
[----:B-1----:R-:W-:-:S04]  /*28e0*/  LOP3.LUT R3, R2, UR5, RZ, 0x3c, !PT ;  /* 0x0000000502037c12 */ /* 0x002fc8000f8e3cff */
[----:B------:R-:W-:Y:S01]  /*28f0*/  SHF.L.U32 R3, R3, 0x1f, RZ ;  /* 0x0000001f03037819 */ /* 0x000fe200000006ff */
[----:B------:R-:W-:-:S07]  /*2900*/  IMAD.U32 R0, RZ, RZ, UR4 ;  /* 0x00000004ff007e24 */ /* 0x000fce000f8e00ff */
.L_x_46:
[----:B-1----:R1:W3:Y:S02]  /*2910*/  SYNCS.PHASECHK.TRANS64.TRYWAIT P0, [R0+URZ], R3 ;  /* 0x00000003000075a7 */ /* 0x0022e400080011ff */
[----:B---3--:R-:W-:Y:S05]  /*2920*/  @!P0 NANOSLEEP.SYNCS 0x989680 ;  /* 0x009896800000895d */ /* 0x008fea0003900000 */
[----:B------:R-:W3:Y:S02]  /*2930*/  @!P0 SYNCS.PHASECHK.TRANS64 P0, [R0+URZ], R3 ;  /* 0x00000003000085a7 */ /* 0x000ee400080010ff */
[----:B--23--:R-:W-:Y:S05]  /*2940*/  @P0 EXIT ;  /* 0x000000000000094d */ /* 0x00cfea0003800000 */
[----:B------:R-:W-:Y:S05]  /*2950*/  BRA `(.L_x_46) ;  /* 0xfffffffc00ec7947 */ /* 0x000fea000383ffff */
.L_x_22:
[----:B------:R-:W2:Y:S02]  /*2960*/  S2UR UR4, SR_CgaCtaId ;  /* 0x00000000000479c3 */ /* 0x000ea40000008800 */
[----:B--2---:R-:W-:-:S04]  /*2970*/  UISETP.NE.AND UP0, UPT, UR4, URZ, UPT ;  /* 0x000000ff0400728c */ /* 0x004fc8000bf05270 */
[----:B------:R-:W-:-:S09]  /*2980*/  UISETP.NE.OR UP0, UPT, UR18, 0x1, UP0 ;  /* 0x000000011200788c */ /* 0x000fd20008705670 */
[----:B------:R-:W-:Y:S05]  /*2990*/  BRA.U UP0, `(.L_x_47) ;  /* 0x00000005004c7547 */ /* 0x000fea000b800000 */
[----:B------:R-:W2:Y:S01]  /*29a0*/  S2UR UR5, SR_CgaCtaId ;  /* 0x00000000000579c3 */ /* 0x000ea20000008800 */
[----:B------:R-:W-:Y:S01]  /*29b0*/  UMOV UR4, 0x400 ;  /* 0x0000040000047882 */ /* 0x000fe20000000000 */
[----:B------:R-:W-:Y:S01]  /*29c0*/  ISETP.GE.U32.AND P2, PT, R0, 0x2, PT ;  /* 0x000000020000780c */ /* 0x000fe20003f46070 */
[----:B------:R-:W-:Y:S01]  /*29d0*/  IMAD.MOV.U32 R12, RZ, RZ, 0x1 ;  /* 0x00000001ff0c7424 */ /* 0x000fe200078e00ff */
[----:B------:R-:W-:Y:S02]  /*29e0*/  CS2R R10, SRZ ;  /* 0x00000000000a7805 */ /* 0x000fe4000001ff00 */
[----:B------:R-:W-:Y:S01]  /*29f0*/  CS2R R8, SRZ ;  /* 0x0000000000087805 */ /* 0x000fe2000001ff00 */
[----:B--2---:R-:W-:-:S03]  /*2a00*/  ULEA UR6, UR5, UR4, 0x18 ;  /* 0x0000000405067291 */ /* 0x004fc6000f8ec0ff */
[----:B------:R-:W-:-:S09]  /*2a10*/  UMOV UR5, URZ ;  /* 0x000000ff00057c82 */ /* 0x000fd20008000000 */
.L_x_51:
[----:B------:R-:W-:Y:S02]  /*2a20*/  LEA R2, R8, UR6, 0x3 ;  /* 0x0000000608027c11 */ /* 0x000fe4000f8e18ff */
[----:B------:R-:W-:-:S03]  /*2a30*/  SHF.L.U32 R5, R9, 0x1f, RZ ;  /* 0x0000001f09057819 */ /* 0x000fc600000006ff */
[----:B------:R-:W-:Y:S01]  /*2a40*/  VIADD R4, R2, 0x100 ;  /* 0x0000010002047836 */ /* 0x000fe20000000000 */
[----:B------:R-:W2:Y:S02]  /*2a50*/  SYNCS.PHASECHK.TRANS64.TRYWAIT P0, [R2+URZ+0xf0], R5 ;  /* 0x0000f005020075a7 */ /* 0x000ea400080011ff */
[----:B--2---:R-:W-:Y:S05]  /*2a60*/  @!P0 BRA `(.L_x_48) ;  /* 0x0000006c00a88947 */ /* 0x004fea0003800000 */
.L_x_148:
[----:B------:R-:W-:Y:S01]  /*2a70*/  ULEA UR4, UR5, UR6, 0x3 ;  /* 0x0000000605047291 */ /* 0x000fe2000f8e18ff */
[----:B------:R-:W-:Y:S02]  /*2a80*/  PRMT R4, RZ, 0x654, R4 ;  /* 0x00000654ff047816 */ /* 0x000fe40000000004 */
[----:B--2---:R-:W-:Y:S01]  /*2a90*/  SHF.L.U32 R5, R12, 0x1f, RZ ;  /* 0x0000001f0c057819 */ /* 0x004fe200000006ff */
[----:B------:R-:W-:Y:S01]  /*2aa0*/  UIADD3 UR7, UPT, UPT, UR4, 0x90, URZ ;  /* 0x0000009004077890 */ /* 0x000fe2000fffe0ff */
[----:B------:R2:W-:Y:S05]  /*2ab0*/  SYNCS.ARRIVE.TRANS64.RED.A1T0 RZ, [R4+URZ], RZ ;  /* 0x000000ff04ff79a7 */ /* 0x0005ea00081004ff */
[----:B------:R-:W-:Y:S01]  /*2ac0*/  IMAD.U32 R7, RZ, RZ, UR7 ;  /* 0x00000007ff077e24 */ /* 0x000fe2000f8e00ff */
[----:B------:R-:W3:Y:S04]  /*2ad0*/  SYNCS.PHASECHK.TRANS64.TRYWAIT P0, [UR4+0xa0], R5 ;  /* 0x0000a005ff0075a7 */ /* 0x000ee80008001104 */
[----:B------:R-:W-:Y:S01]  /*2ae0*/  PRMT R6, R0, 0x654, R7 ;  /* 0x0000065400067816 */ /* 0x000fe20000000007 */
[----:B--2---:R-:W-:Y:S01]  /*2af0*/  @!P2 IMAD.MOV.U32 R4, RZ, RZ, 0x10 ;  /* 0x00000010ff04a424 */ /* 0x004fe200078e00ff */
[----:B---3--:R-:W-:Y:S06]  /*2b00*/  @!P0 BRA `(.L_x_49) ;  /* 0x0000006c00948947 */ /* 0x008fec0003800000 */
.L_x_150:
[----:B------:R-:W-:Y:S01]  /*2b10*/  ULEA UR8, UR5, UR6, 0x4 ;  /* 0x0000000605087291 */ /* 0x000fe2000f8e20ff */
[----:B------:R-:W-:Y:S01]  /*2b20*/  SEL R3, R6, R3, !P2 ;  /* 0x0000000306037207 */ /* 0x000fe20005000000 */
[----:B------:R-:W-:Y:S01]  /*2b30*/  UIADD3 UR9, UPT, UPT, UR4, 0x90, URZ ;  /* 0x0000009004097890 */ /* 0x000fe2000fffe0ff */
[----:B--2---:R-:W-:Y:S01]  /*2b40*/  LEA R2, R11, UR6, 0x3 ;  /* 0x000000060b027c11 */ /* 0x004fe2000f8e18ff */
[----:B------:R-:W-:Y:S01]  /*2b50*/  UIADD3 UR8, UPT, UPT, UR8, 0x120, URZ ;  /* 0x0000012008087890 */ /* 0x000fe2000fffe0ff */
[----:B------:R-:W-:Y:S01]  /*2b60*/  SHF.L.U32 R5, R10, 0x1f, RZ ;  /* 0x0000001f0a057819 */ /* 0x000fe200000006ff */
[----:B------:R2:W-:Y:S01]  /*2b70*/  @!P2 SYNCS.ARRIVE.TRANS64.RED RZ, [R3+URZ], R4 ;  /* 0x0000000403ffa9a7 */ /* 0x0005e200080004ff */
[----:B------:R-:W-:Y:S01]  /*2b80*/  UIADD3 UR4, UPT, UPT, UR5, 0x1, URZ ;  /* 0x0000000105047890 */ /* 0x000fe2000fffe0ff */
[----:B------:R-:W-:-:S03]  /*2b90*/  VIADD R8, R8, 0x1 ;  /* 0x0000000108087836 */ /* 0x000fc60000000000 */
[----:B------:R-:W-:Y:S02]  /*2ba0*/  UISETP.NE.AND UP0, UPT, UR4, 0x2, UPT ;  /* 0x000000020400788c */ /* 0x000fe4000bf05270 */
[----:B------:R-:W-:Y:S06]  /*2bb0*/  UGETNEXTWORKID.BROADCAST [UR8], [UR9] ;  /* 0x00000000080073ca */ /* 0x000fec0008000100 */
[----:B------:R-:W-:Y:S01]  /*2bc0*/  USEL UR7, URZ, 0x1, UP0 ;  /* 0x00000001ff077887 */ /* 0x000fe20008000000 */
[----:B------:R-:W-:Y:S01]  /*2bd0*/  ISETP.NE.AND P0, PT, R8, 0x2, PT ;  /* 0x000000020800780c */ /* 0x000fe20003f05270 */
[----:B------:R-:W-:Y:S01]  /*2be0*/  USEL UR5, UR4, URZ, UP0 ;  /* 0x000000ff04057287 */ /* 0x000fe20008000000 */
[----:B------:R-:W3:Y:S03]  /*2bf0*/  SYNCS.PHASECHK.TRANS64.TRYWAIT P1, [R2+URZ+0x90], R5 ;  /* 0x00009005020075a7 */ /* 0x000ee600080211ff */
[----:B------:R-:W-:Y:S01]  /*2c00*/  LOP3.LUT R12, R12, UR7, RZ, 0x3c, !PT ;  /* 0x000000070c0c7c12 */ /* 0x000fe2000f8e3cff */
[----:B--23--:R-:W-:Y:S07]  /*2c10*/  @!P1 BRA `(.L_x_50) ;  /* 0x0000006c00689947 */ /* 0x00cfee0003800000 */
.L_x_151:
[C---:B------:R-:W-:Y:S01]  /*2c20*/  LEA R4, R11.reuse, UR6, 0x4 ;  /* 0x000000060b047c11 */ /* 0x040fe2000f8e20ff */
[----:B--2---:R-:W-:Y:S01]  /*2c30*/  VIADD R2, R2, 0xa0 ;  /* 0x000000a002027836 */ /* 0x004fe20000000000 */
[----:B------:R-:W-:Y:S01]  /*2c40*/  SEL R8, R8, RZ, P0 ;  /* 0x000000ff08087207 */ /* 0x000fe20000000000 */
[----:B------:R-:W-:-:S03]  /*2c50*/  VIADD R11, R11, 0x1 ;  /* 0x000000010b0b7836 */ /* 0x000fc60000000000 */
[----:B------:R-:W2:Y:S01]  /*2c60*/  LDS.128 R4, [R4+0x120] ;  /* 0x0001200004047984 */ /* 0x000ea20000000c00 */
[----:B------:R-:W-:Y:S02]  /*2c70*/  PRMT R2, RZ, 0x654, R2 ;  /* 0x00000654ff027816 */ /* 0x000fe40000000002 */
[C---:B------:R-:W-:Y:S01]  /*2c80*/  ISETP.NE.AND P1, PT, R11.reuse, 0x2, PT ;  /* 0x000000020b00780c */ /* 0x040fe20003f25270 */
[----:B------:R-:W-:Y:S01]  /*2c90*/  @!PT LDS RZ, [RZ] ;  /* 0x00000000fffff984 */ /* 0x000fe20000000800 */
[----:B------:R-:W-:Y:S01]  /*2ca0*/  @!PT LDS RZ, [RZ] ;  /* 0x00000000fffff984 */ /* 0x000fe20000000800 */
[----:B------:R-:W-:Y:S01]  /*2cb0*/  @!PT LDS RZ, [RZ] ;  /* 0x00000000fffff984 */ /* 0x000fe20000000800 */
[----:B------:R-:W-:Y:S01]  /*2cc0*/  @!PT LDS RZ, [RZ] ;  /* 0x00000000fffff984 */ /* 0x000fe20000000800 */
[----:B------:R3:W-:Y:S06]  /*2cd0*/  MEMBAR.ALL.CTA ;  /* 0x0000000000007992 */ /* 0x0007ec0000008000 */
[----:B---3--:R-:W3:Y:S01]  /*2ce0*/  FENCE.VIEW.ASYNC.S ;  /* 0x00000000000073c6 */ /* 0x008ee20000000000 */
[----:B------:R-:W-:Y:S01]  /*2cf0*/  SEL R11, R11, RZ, P1 ;  /* 0x000000ff0b0b7207 */ /* 0x000fe20000800000 */
[----:B---3--:R3:W-:Y:S01]  /*2d00*/  SYNCS.ARRIVE.TRANS64.RED.A1T0 RZ, [R2+URZ], RZ ;  /* 0x000000ff02ff79a7 */ /* 0x0087e200081004ff */
[----:B--2---:R-:W-:-:S02]  /*2d10*/  LOP3.LUT P3, RZ, R6, 0x1, RZ, 0xc0, !PT ;  /* 0x0000000106ff7812 */ /* 0x004fc4000786c0ff */
[----:B------:R-:W-:-:S04]  /*2d20*/  SEL R5, RZ, 0x1, P1 ;  /* 0x00000001ff057807 */ /* 0x000fc80000800000 */
[----:B------:R-:W-:Y:S02]  /*2d30*/  LOP3.LUT R10, R10, R5, RZ, 0x3c, !PT ;  /* 0x000000050a0a7212 */ /* 0x000fe400078e3cff */
[----:B---3--:R-:W-:-:S04]  /*2d40*/  SEL R2, RZ, 0x1, P0 ;  /* 0x00000001ff027807 */ /* 0x008fc80000000000 */
[----:B------:R-:W-:Y:S01]  /*2d50*/  LOP3.LUT R9, R9, R2, RZ, 0x3c, !PT ;  /* 0x0000000209097212 */ /* 0x000fe200078e3cff */
[----:B------:R-:W-:Y:S06]  /*2d60*/  @P3 BRA `(.L_x_51) ;  /* 0xfffffffc002c3947 */ /* 0x000fec000383ffff */
[----:B------:R-:W-:Y:S01]  /*2d70*/  ULEA UR4, UR5, UR6, 0x3 ;  /* 0x0000000605047291 */ /* 0x000fe2000f8e18ff */
[----:B------:R-:W-:-:S08]  /*2d80*/  SHF.L.U32 R3, R12, 0x1f, RZ ;  /* 0x0000001f0c037819 */ /* 0x000fd000000006ff */
[----:B------:R-:W2:Y:S02]  /*2d90*/  SYNCS.PHASECHK.TRANS64 P0, [UR4+0xa0], R3 ;  /* 0x0000a003ff0075a7 */ /* 0x000ea40008001004 */
[----:B--2---:R-:W-:Y:S05]  /*2da0*/  @P0 BRA `(.L_x_52) ;  /* 0x0000000000080947 */ /* 0x004fea0003800000 */
[----:B------:R-:W2:Y:S02]  /*2db0*/  SYNCS.PHASECHK.TRANS64.TRYWAIT P0, [UR4+0xa0], R3 ;  /* 0x0000a003ff0075a7 */ /* 0x000ea40008001104 */
[----:B--2---:R-:W-:Y:S05]  /*2dc0*/  @!P0 BRA `(.L_x_53) ;  /* 0x0000006c00108947 */ /* 0x004fea0003800000 */
.L_x_52:
[----:B------:R-:W-:-:S04]  /*2dd0*/  UIADD3 UR7, UPT, UPT, UR5, 0x1, URZ ;  /* 0x0000000105077890 */ /* 0x000fc8000fffe0ff */
[----:B------:R-:W-:-:S04]  /*2de0*/  UISETP.NE.AND UP0, UPT, UR7, 0x2, UPT ;  /* 0x000000020700788c */ /* 0x000fc8000bf05270 */
[----:B------:R-:W-:Y:S02]  /*2df0*/  USEL UR8, URZ, 0x1, UP0 ;  /* 0x00000001ff087887 */ /* 0x000fe40008000000 */
[----:B------:R-:W-:-:S04]  /*2e00*/  USEL UR7, UR7, URZ, UP0 ;  /* 0x000000ff07077287 */ /* 0x000fc80008000000 */
[----:B------:R-:W-:Y:S01]  /*2e10*/  ULEA UR7, UR7, UR6, 0x3 ;  /* 0x0000000607077291 */ /* 0x000fe2000f8e18ff */
[----:B--2---:R-:W-:-:S04]  /*2e20*/  LOP3.LUT R3, R12, UR8, RZ, 0x3c, !PT ;  /* 0x000000080c037c12 */ /* 0x004fc8000f8e3cff */
[----:B------:R-:W-:-:S04]  /*2e30*/  SHF.L.U32 R0, R3, 0x1f, RZ ;  /* 0x0000001f03007819 */ /* 0x000fc800000006ff */
[----:B------:R-:W2:Y:S02]  /*2e40*/  SYNCS.PHASECHK.TRANS64 P0, [UR7+0xa0], R0 ;  /* 0x0000a000ff0075a7 */ /* 0x000ea40008001007 */
[----:B-12---:R-:W-:Y:S05]  /*2e50*/  @P0 EXIT ;  /* 0x000000000000094d */ /* 0x006fea0003800000 */
[----:B------:R-:W-:Y:S02]  /*2e60*/  SHF.L.U32 R3, R3, 0x1f, RZ ;  /* 0x0000001f03037819 */ /* 0x000fe400000006ff */
[----:B------:R-:W-:-:S07]  /*2e70*/  MOV R0, UR7 ;  /* 0x0000000700007c02 */ /* 0x000fce0008000f00 */
.L_x_54:
[----:B-1----:R1:W2:Y:S02]  /*2e80*/  SYNCS.PHASECHK.TRANS64.TRYWAIT P0, [R0+URZ+0xa0], R3 ;  /* 0x0000a003000075a7 */ /* 0x0022a400080011ff */
[----:B--2---:R-:W-:Y:S05]  /*2e90*/  @!P0 NANOSLEEP.SYNCS 0x989680 ;  /* 0x009896800000895d */ /* 0x004fea0003900000 */
[----:B------:R-:W2:Y:S02]  /*2ea0*/  @!P0 SYNCS.PHASECHK.TRANS64 P0, [R0+URZ+0xa0], R3 ;  /* 0x0000a003000085a7 */ /* 0x000ea400080010ff */
[----:B--2---:R-:W-:Y:S05]  /*2eb0*/  @P0 EXIT ;  /* 0x000000000000094d */ /* 0x004fea0003800000 */
[----:B------:R-:W-:Y:S05]  /*2ec0*/  BRA `(.L_x_54) ;  /* 0xfffffffc00ec7947 */ /* 0x000fea000383ffff */
.L_x_47:
[----:B------:R-:W-:Y:S05]  /*2ed0*/  BRA.U UP4, `(.L_x_55) ;  /* 0x0000000d04d87547 */ /* 0x000fea000b800000 */
[----:B------:R-:W2:Y:S01]  /*2ee0*/  S2UR UR7, SR_CgaCtaId ;  /* 0x00000000000779c3 */ /* 0x000ea20000008800 */
[----:B------:R-:W-:Y:S01]  /*2ef0*/  UMOV UR4, 0x40 ;  /* 0x0000004000047882 */ /* 0x000fe20000000000 */
[----:B------:R-:W-:Y:S01]  /*2f00*/  NOP ;  /* 0x0000000000007918 */ /* 0x000fe20000000000 */
[----:B------:R-:W-:Y:S01]  /*2f10*/  UMOV UR6, 0x400 ;  /* 0x0000040000067882 */ /* 0x000fe20000000000 */
[----:B--2---:R-:W-:Y:S02]  /*2f20*/  ULEA UR5, UR7, UR4, 0x18 ;  /* 0x0000000407057291 */ /* 0x004fe4000f8ec0ff */
[----:B------:R-:W-:-:S07]  /*2f30*/  ULEA UR6, UR7, UR6, 0x18 ;  /* 0x0000000607067291 */ /* 0x000fce000f8ec0ff */
[----:B------:R-:W2:Y:S02]  /*2f40*/  LDS.U8 R0, [UR5+0x1c] ;  /* 0x00001c05ff007984 */ /* 0x000ea40008000000 */
[----:B--2---:R-:W-:-:S13]  /*2f50*/  ISETP.NE.AND P0, PT, R0, RZ, PT ;  /* 0x000000ff0000720c */ /* 0x004fda0003f05270 */
[----:B------:R-:W-:Y:S05]  /*2f60*/  @P0 BRA `(.L_x_56) ;  /* 0x0000000000580947 */ /* 0x000fea0003800000 */
[----:B------:R-:W-:-:S13]  /*2f70*/  ELECT P0, URZ, PT ;  /* 0x0000000000ff782f */ /* 0x000fda0003800000 */
[----:B------:R-:W-:Y:S05]  /*2f80*/  @!P0 BRA `(.L_x_57) ;  /* 0x0000000000608947 */ /* 0x000fea0003800000 */
[----:B------:R-:W-:Y:S01]  /*2f90*/  UMOV UR4, 0x10 ;  /* 0x0000001000047882 */ /* 0x000fe20000000000 */
[----:B------:R-:W-:Y:S01]  /*2fa0*/  HFMA2 R0, -RZ, RZ, 0, 5.9604644775390625e-08 ;  /* 0x00000001ff007431 */ /* 0x000fe200000001ff */
[----:B------:R-:W-:-:S03]  /*2fb0*/  MOV R3, 0xffff ;  /* 0x0000ffff00037802 */ /* 0x000fc60000000f00 */
[----:B------:R-:W-:Y:S04]  /*2fc0*/  DEPBAR.LE SB2, 0x36 ;  /* 0x0000ad800000791a */ /* 0x000fe80000000000 */
[----:B------:R-:W2:Y:S02]  /*2fd0*/  UTCATOMSWS.FIND_AND_SET.ALIGN UP0, UR4, UR4 ;  /* 0x00000004000475e3 */ /* 0x000ea40008000800 */
[----:B--2---:R-:W-:Y:S01]  /*2fe0*/  MOV R4, UR4 ;  /* 0x0000000400047c02 */ /* 0x004fe20008000f00 */
[----:B------:R-:W-:Y:S06]  /*2ff0*/  BRA.U UP0, `(.L_x_58) ;  /* 0x0000000100187547 */ /* 0x000fec000b800000 */
.L_x_59:
[----:B------:R-:W-:Y:S05]  /*3000*/  NANOSLEEP 0x64 ;  /* 0x000000640000795d */ /* 0x000fea0003800000 */
[----:B------:R-:W-:-:S05]  /*3010*/  UMOV UR4, 0x10 ;  /* 0x0000001000047882 */ /* 0x000fca0000000000 */
[----:B------:R-:W-:Y:S04]  /*3020*/  DEPBAR.LE SB2, 0x36 ;  /* 0x0000ad800000791a */ /* 0x000fe80000000000 */
[----:B------:R-:W2:Y:S02]  /*3030*/  UTCATOMSWS.FIND_AND_SET.ALIGN UP0, UR4, UR4 ;  /* 0x00000004000475e3 */ /* 0x000ea40008000800 */
[----:B--2---:R-:W-:Y:S01]  /*3040*/  MOV R4, UR4 ;  /* 0x0000000400047c02 */ /* 0x004fe20008000f00 */
[----:B------:R-:W-:Y:S05]  /*3050*/  BRA.U !UP0, `(.L_x_59) ;  /* 0xfffffffd08e87547 */ /* 0x000fea000b83ffff */
.L_x_58:
[-C--:B------:R-:W-:Y:S02]  /*3060*/  SHF.L.U32 R3, R3, R4.reuse, RZ ;  /* 0x0000000403037219 */ /* 0x080fe400000006ff */
[----:B------:R-:W-:Y:S01]  /*3070*/  SHF.L.U32 R0, R0, R4, RZ ;  /* 0x0000000400007219 */ /* 0x000fe200000006ff */
[----:B------:R-:W-:Y:S02]  /*3080*/  IMAD.SHL.U32 R4, R4, 0x20, RZ ;  /* 0x0000002004047824 */ /* 0x000fe400078e00ff */
[----:B------:R2:W-:Y:S04]  /*3090*/  ATOMS.OR RZ, [UR5+0x14], R3 ;  /* 0x00001403ffff798c */ /* 0x0005e8000b000005 */
[----:B------:R2:W-:Y:S04]  /*30a0*/  ATOMS.OR RZ, [UR5+0x18], R0 ;  /* 0x00001800ffff798c */ /* 0x0005e8000b000005 */
[----:B------:R2:W-:Y:S01]  /*30b0*/  STS [UR6+0x140], R4 ;  /* 0x00014004ff007988 */ /* 0x0005e20008000806 */
[----:B------:R-:W-:Y:S05]  /*30c0*/  BRA `(.L_x_57) ;  /* 0x0000000000107947 */ /* 0x000fea0003800000 */
.L_x_56:
[----:B------:R-:W-:Y:S02]  /*30d0*/  MOV R0, 0xffffffff ;  /* 0xffffffff00007802 */ /* 0x000fe40000000f00 */
[----:B------:R-:W-:-:S03]  /*30e0*/  MOV R4, 0x3110 ;  /* 0x0000311000047802 */ /* 0x000fc60000000f00 */
[----:B------:R2:W-:Y:S04]  /*30f0*/  STS [UR6+0x140], R0 ;  /* 0x00014000ff007988 */ /* 0x0005e80008000806 */
[----:B-12--5:R-:W-:Y:S05]  /*3100*/  CALL.REL.NOINC `($__internal_1_$__cuda_sm10x_tcgen05_guardrail_trap_phase_invalid_during_alloc) ;  /* 0x0000007000587944 */ /* 0x026fea0003c00000 */
.L_x_57:
[----:B------:R-:W-:Y:S05]  /*3110*/  WARPSYNC.ALL ;  /* 0x0000000000007948 */ /* 0x000fea0003800000 */
[----:B------:R-:W3:Y:S01]  /*3120*/  S2UR UR4, SR_CgaCtaId ;  /* 0x00000000000479c3 */ /* 0x000ee20000008800 */
[----:B------:R-:W-:Y:S01]  /*3130*/  UMOV UR26, 0x400 ;  /* 0x00000400001a7882 */ /* 0x000fe20000000000 */
[----:B------:R-:W-:-:S06]  /*3140*/  NOP ;  /* 0x0000000000007918 */ /* 0x000fcc0000000000 */
[----:B------:R-:W-:Y:S06]  /*3150*/  BAR.ARV 0x6, 0xa0 ;  /* 0x0182800000007b1d */ /* 0x000fec0000002000 */
[----:B------:R-:W4:Y:S01]  /*3160*/  LDCU UR5, c[0x0][0x38c] ;  /* 0x00007180ff0577ac */ /* 0x000f220008000800 */
[----:B------:R-:W-:Y:S01]  /*3170*/  LOP3.LUT R2, R2, 0xffff, RZ, 0xc0, !PT ;  /* 0x0000ffff02027812 */ /* 0x000fe200078ec0ff */
[----:B------:R-:W-:Y:S01]  /*3180*/  IMAD.MOV.U32 R11, RZ, RZ, 0x1 ;  /* 0x00000001ff0b7424 */ /* 0x000fe200078e00ff */
[----:B------:R-:W-:Y:S01]  /*3190*/  CS2R R8, SRZ ;  /* 0x0000000000087805 */ /* 0x000fe2000001ff00 */
[----:B------:R-:W1:Y:S01]  /*31a0*/  LDCU UR7, c[0x0][0x38c] ;  /* 0x00007180ff0777ac */ /* 0x000e620008000800 */
[----:B------:R-:W-:Y:S01]  /*31b0*/  R2UR UR27, R2 ;  /* 0x00000000021b72ca */ /* 0x000fe200000e0000 */
[----:B------:R-:W-:Y:S01]  /*31c0*/  IMAD.MOV.U32 R10, RZ, RZ, RZ ;  /* 0x000000ffff0a7224 */ /* 0x000fe200078e00ff */
[----:B------:R-:W-:Y:S01]  /*31d0*/  UMOV UR30, URZ ;  /* 0x000000ff001e7c82 */ /* 0x000fe20008000000 */
[----:B------:R-:W-:Y:S01]  /*31e0*/  UMOV UR24, URZ ;  /* 0x000000ff00187c82 */ /* 0x000fe20008000000 */
[----:B---3--:R-:W-:Y:S01]  /*31f0*/  ULEA UR26, UR4, UR26, 0x18 ;  /* 0x0000001a041a7291 */ /* 0x008fe2000f8ec0ff */
[----:B------:R-:W-:Y:S01]  /*3200*/  UMOV UR38, 0x0 ;  /* 0x0000000000267882 */ /* 0x000fe20000000000 */
[----:B------:R-:W-:-:S02]  /*3210*/  UMOV UR39, 0x4400490 ;  /* 0x0440049000277882 */ /* 0x000fc40000000000 */
[----:B------:R-:W-:Y:S02]  /*3220*/  UIADD3 UR4, UPT, UPT, UR26, 0x8800, URZ ;  /* 0x000088001a047890 */ /* 0x000fe4000fffe0ff */
[----:B------:R-:W-:Y:S02]  /*3230*/  UIADD3 UR6, UPT, UPT, UR26, 0x10800, URZ ;  /* 0x000108001a067890 */ /* 0x000fe4000fffe0ff */
[----:B----4-:R-:W-:Y:S01]  /*3240*/  UIADD3 UR5, UPT, UPT, UR5, 0x3f, URZ ;  /* 0x0000003f05057890 */ /* 0x010fe2000fffe0ff */
[----:B--2---:R-:W2:Y:S01]  /*3250*/  LDS R0, [UR26+0x140] ;  /* 0x0001401aff007984 */ /* 0x004ea20008000800 */
[----:B-1----:R-:W-:Y:S01]  /*3260*/  UMOV UR36, 0x0 ;  /* 0x0000000000247882 */ /* 0x002fe20000000000 */
[----:B------:R-:W-:Y:S01]  /*3270*/  UMOV UR37, 0x4400490 ;  /* 0x0440049000257882 */ /* 0x000fe20000000000 */
[----:B------:R-:W-:Y:S02]  /*3280*/  USHF.R.S32.HI UR40, URZ, 0x1f, UR5 ;  /* 0x0000001fff287899 */ /* 0x000fe40008011405 */
[----:B------:R-:W-:-:S02]  /*3290*/  UISETP.GE.AND UP4, UPT, UR7, 0x1, UPT ;  /* 0x000000010700788c */ /* 0x000fc4000bf86270 */
[----:B------:R-:W-:Y:S02]  /*32a0*/  ULEA.HI UR40, UR40, UR5, URZ, 0x6 ;  /* 0x0000000528287291 */ /* 0x000fe4000f8f30ff */
[----:B------:R-:W-:Y:S02]  /*32b0*/  USHF.R.U32.HI UR5, URZ, 0x4, UR4 ;  /* 0x00000004ff057899 */ /* 0x000fe40008011604 */
[----:B------:R-:W-:Y:S02]  /*32c0*/  USHF.R.S32.HI UR40, URZ, 0x6, UR40 ;  /* 0x00000006ff287899 */ /* 0x000fe40008011428 */
[----:B------:R-:W-:Y:S02]  /*32d0*/  USHF.R.U32.HI UR4, URZ, 0x4, UR6 ;  /* 0x00000004ff047899 */ /* 0x000fe40008011606 */
[----:B------:R-:W-:Y:S02]  /*32e0*/  UISETP.LT.AND UP0, UPT, UR40, 0x1, UPT ;  /* 0x000000012800788c */ /* 0x000fe4000bf01270 */
[----:B------:R-:W-:-:S02]  /*32f0*/  ULOP3.LUT UR5, UR5, 0x3fff, URZ, 0xc0, !UPT ;  /* 0x00003fff05057892 */ /* 0x000fc4000f8ec0ff */
[----:B------:R-:W-:Y:S02]  /*3300*/  ULOP3.LUT UR4, UR4, 0x3fff, URZ, 0xc0, !UPT ;  /* 0x00003fff04047892 */ /* 0x000fe4000f8ec0ff */
[----:B------:R-:W-:Y:S02]  /*3310*/  USEL UR41, UR40, 0x1, !UP0 ;  /* 0x0000000128297887 */ /* 0x000fe4000c000000 */
[----:B------:R-:W-:Y:S02]  /*3320*/  ULOP3.LUT UR28, UR5, 0x10000, URZ, 0xfc, !UPT ;  /* 0x00010000051c7892 */ /* 0x000fe4000f8efcff */
[----:B------:R-:W-:Y:S02]  /*3330*/  ULOP3.LUT UR29, UR4, 0x10000, URZ, 0xfc, !UPT ;  /* 0x00010000041d7892 */ /* 0x000fe4000f8efcff */
[----:B------:R-:W-:Y:S01]  /*3340*/  UIADD3 UR41, UPT, UPT, -UR41, URZ, URZ ;  /* 0x000000ff29297290 */ /* 0x000fe2000fffe1ff */
[----:B------:R-:W-:Y:S01]  /*3350*/  UMOV UR34, 0x0 ;  /* 0x0000000000227882 */ /* 0x000fe20000000000 */
[----:B------:R-:W-:Y:S01]  /*3360*/  UMOV UR35, 0x4400490 ;  /* 0x0440049000237882 */ /* 0x000fe20000000000 */
[----:B------:R-:W-:Y:S01]  /*3370*/  UMOV UR32, 0x0 ;  /* 0x0000000000207882 */ /* 0x000fe20000000000 */
[----:B------:R-:W-:Y:S01]  /*3380*/  UMOV UR33, 0x4400490 ;  /* 0x0440049000217882 */ /* 0x000fe20000000000 */
[----:B--2---:R-:W-:-:S15]  /*3390*/  R2UR UR42, R0 ;  /* 0x00000000002a72ca */ /* 0x004fde00000e0000 */
.L_x_66:
[----:B------:R-:W-:Y:S02]  /*33a0*/  LEA R0, R10, UR26, 0x3 ;  /* 0x0000001a0a007c11 */ /* 0x000fe4000f8e18ff */
[----:B------:R-:W-:Y:S02]  /*33b0*/  SHF.L.U32 R5, R9, 0x1f, RZ ;  /* 0x0000001f09057819 */ /* 0x000fe400000006ff */
[----:B------:R-:W-:Y:S01]  /*33c0*/  PLOP3.LUT P0, PT, PT, PT, UP4, 0x80, 0x8 ;  /* 0x000000000008781c */ /* 0x000fe20003f0f048 */
[----:B------:R-:W-:Y:S01]  /*33d0*/  VIADD R3, R0, 0xa0 ;  /* 0x000000a000037836 */ /* 0x000fe20000000000 */
[----:B-1----:R-:W1:Y:S02]  /*33e0*/  SYNCS.PHASECHK.TRANS64.TRYWAIT P1, [R0+URZ+0x90], R5 ;  /* 0x00009005000075a7 */ /* 0x002e6400080211ff */
[----:B-1-3--:R-:W-:Y:S09]  /*33f0*/  @!P1 BRA `(.L_x_60) ;  /* 0x00000064009c9947 */ /* 0x00aff20003800000 */
.L_x_153:
[----:B------:R-:W-:Y:S01]  /*3400*/  LEA R4, R10, UR26, 0x4 ;  /* 0x0000001a0a047c11 */ /* 0x000fe2000f8e20ff */
[----:B------:R-:W-:Y:S01]  /*3410*/  @UP4 ULEA UR4, UR24, UR26, 0x3 ;  /* 0x0000001a18044291 */ /* 0x000fe2000f8e18ff */
[----:B------:R-:W-:Y:S01]  /*3420*/  PLOP3.LUT P2, PT, PT, PT, PT, 0x80, 0x8 ;  /* 0x000000000008781c */ /* 0x000fe20003f4f070 */
[----:B------:R-:W-:Y:S01]  /*3430*/  ULEA UR31, UR30, UR26, 0x3 ;  /* 0x0000001a1e1f7291 */ /* 0x000fe2000f8e18ff */
[----:B------:R-:W-:Y:S02]  /*3440*/  PRMT R3, RZ, 0x654, R3 ;  /* 0x00000654ff037816 */ /* 0x000fe40000000003 */
[----:B-1----:R-:W1:Y:S01]  /*3450*/  LDS.128 R4, [R4+0x120] ;  /* 0x0001200004047984 */ /* 0x002e620000000c00 */
[----:B------:R-:W-:Y:S02]  /*3460*/  @P0 SHF.L.U32 R2, R8, 0x1f, RZ ;  /* 0x0000001f08020819 */ /* 0x000fe400000006ff */
[----:B------:R-:W-:Y:S01]  /*3470*/  SHF.L.U32 R0, R11, 0x1f, RZ ;  /* 0x0000001f0b007819 */ /* 0x000fe200000006ff */
[----:B------:R-:W-:Y:S01]  /*3480*/  @!PT LDS RZ, [RZ] ;  /* 0x00000000fffff984 */ /* 0x000fe20000000800 */
[----:B------:R-:W-:Y:S01]  /*3490*/  @!PT LDS RZ, [RZ] ;  /* 0x00000000fffff984 */ /* 0x000fe20000000800 */
[----:B------:R-:W-:Y:S01]  /*34a0*/  @!PT LDS RZ, [RZ] ;  /* 0x00000000fffff984 */ /* 0x000fe20000000800 */
[----:B------:R-:W-:Y:S01]  /*34b0*/  @!PT LDS RZ, [RZ] ;  /* 0x00000000fffff984 */ /* 0x000fe20000000800 */
[----:B------:R2:W-:Y:S06]  /*34c0*/  MEMBAR.ALL.CTA ;  /* 0x0000000000007992 */ /* 0x0005ec0000008000 */
[----:B--2---:R-:W2:Y:S02]  /*34d0*/  FENCE.VIEW.ASYNC.S ;  /* 0x00000000000073c6 */ /* 0x004ea40000000000 */
[----:B--2---:R2:W-:Y:S01]  /*34e0*/  SYNCS.ARRIVE.TRANS64.RED.A1T0 RZ, [R3+URZ], RZ ;  /* 0x000000ff03ff79a7 */ /* 0x0045e200081004ff */
[----:B------:R2:W3:Y:S01]  /*34f0*/  @P0 SYNCS.PHASECHK.TRANS64.TRYWAIT P2, [UR4], R2 ;  /* 0x00000002ff0005a7 */ /* 0x0004e20008041104 */
[----:B------:R-:W-:Y:S01]  /*3500*/  ULEA.HI UR4, UR30, UR30, URZ, 0x1 ;  /* 0x0000001e1e047291 */ /* 0x000fe2000f8f08ff */
[----:B-1----:R-:W-:-:S03]  /*3510*/  LOP3.LUT P1, RZ, R6, 0x1, RZ, 0xc0, !PT ;  /* 0x0000000106ff7812 */ /* 0x002fc6000782c0ff */
[----:B------:R-:W-:Y:S02]  /*3520*/  USHF.L.U32 UR11, UR4, 0x7, URZ ;  /* 0x00000007040b7899 */ /* 0x000fe400080006ff */
[----:B------:R-:W-:Y:S02]  /*3530*/  ULOP3.LUT UR4, UR4, 0xffe, URZ, 0xc0, !UPT ;  /* 0x00000ffe04047892 */ /* 0x000fe4000f8ec0ff */
[----:B------:R-:W-:Y:S02]  /*3540*/  ULOP3.LUT UR11, UR11, 0xffffff00, URZ, 0xc0, !UPT ;  /* 0xffffff000b0b7892 */ /* 0x000fe4000f8ec0ff */
[----:B------:R-:W-:Y:S02]  /*3550*/  UIADD3 UR4, UPT, UPT, -UR4, UR30, URZ ;  /* 0x0000001e04047290 */ /* 0x000fe4000fffe1ff */
[----:B------:R-:W-:Y:S01]  /*3560*/  UIADD3 UR11, UPT, UPT, UR42, UR11, URZ ;  /* 0x0000000b2a0b7290 */ /* 0x000fe2000fffe0ff */
[----:B------:R-:W1:Y:S03]  /*3570*/  SYNCS.PHASECHK.TRANS64.TRYWAIT P0, [UR31+0xd0], R0 ;  /* 0x0000d000ff0075a7 */ /* 0x000e66000800111f */
[----:B------:R-:W-:Y:S01]  /*3580*/  ULEA UR11, UR4, UR11, 0x14 ;  /* 0x0000000b040b7291 */ /* 0x000fe2000f8ea0ff */
[----:B-123--:R-:W-:Y:S11]  /*3590*/  @!P0 BRA `(.L_x_61) ;  /* 0x0000006400488947 */ /* 0x00eff60003800000 */
.L_x_155:
[----:B------:R-:W-:Y:S01]  /*35a0*/  IADD3 R10, PT, PT, R10, 0x1, RZ ;  /* 0x000000010a0a7810 */ /* 0x000fe20007ffe0ff */
[----:B------:R-:W-:Y:S06]  /*35b0*/  BRA.U !UP4, `(.L_x_62) ;  /* 0x000000010cc07547 */ /* 0x000fec000b800000 */
[----:B------:R-:W-:Y:S01]  /*35c0*/  UPLOP3.LUT UP2, UPT, UPT, UPT, UPT, 0x40, 0x4 ;  /* 0x000000000004789c */ /* 0x000fe20003f4e870 */
[----:B------:R-:W-:Y:S01]  /*35d0*/  UMOV UR23, UR41 ;  /* 0x0000002900177c82 */ /* 0x000fe20008000000 */
[----:B------:R-:W-:Y:S01]  /*35e0*/  UMOV UR22, UR40 ;  /* 0x0000002800167c82 */ /* 0x000fe20008000000 */
[----:B------:R-:W-:-:S08]  /*35f0*/  UMOV UR10, UR24 ;  /* 0x00000018000a7c82 */ /* 0x000fd00008000000 */
.L_x_65:
[----:B------:R-:W-:Y:S02]  /*3600*/  UIADD3 UR23, UPT, UPT, UR23, 0x1, URZ ;  /* 0x0000000117177890 */ /* 0x000fe4000fffe0ff */
[----:B--2---:R-:W-:Y:S02]  /*3610*/  ULEA UR5, UR10, UR26, 0x3 ;  /* 0x0000001a0a057291 */ /* 0x004fe4000f8e18ff */
[----:B------:R-:W-:Y:S01]  /*3620*/  UISETP.NE.AND UP3, UPT, UR23, URZ, UPT ;  /* 0x000000ff1700728c */ /* 0x000fe2000bf65270 */
[----:B---3--:R-:W-:Y:S10]  /*3630*/  @P2 BRA `(.L_x_63) ;  /* 0x00000000000c2947 */ /* 0x008ff40003800000 */
[----:B-1----:R-:W-:Y:S04]  /*3640*/  SHF.L.U32 R3, R8, 0x1f, RZ ;  /* 0x0000001f08037819 */ /* 0x002fe800000006ff */
[----:B------:R-:W1:Y:S02]  /*3650*/  SYNCS.PHASECHK.TRANS64.TRYWAIT P0, [UR5], R3 ;  /* 0x00000003ff0075a7 */ /* 0x000e640008001105 */
[----:B-1----:R-:W-:Y:S05]  /*3660*/  @!P0 BRA `(.L_x_64) ;  /* 0x00000064002c8947 */ /* 0x002fea0003800000 */
.L_x_63:
[----:B------:R-:W-:Y:S01]  /*3670*/  UISETP.NE.AND UP0, UPT, UR22, 0x1, UPT ;  /* 0x000000011600788c */ /* 0x000fe2000bf05270 */
[----:B------:R-:W-:Y:S01]  /*3680*/  PLOP3.LUT P2, PT, PT, PT, PT, 0x80, 0x8 ;  /* 0x000000000008781c */ /* 0x000fe20003f4f070 */
[----:B------:R-:W-:Y:S02]  /*3690*/  UIADD3 UR4, UPT, UPT, UR10, 0x1, URZ ;  /* 0x000000010a047890 */ /* 0x000fe4000fffe0ff */
[----:B------:R-:W-:Y:S02]  /*36a0*/  UIADD3 UR25, UPT, UPT, UR5, 0x20, URZ ;  /* 0x0000002005197890 */ /* 0x000fe4000fffe0ff */
[----:B------:R-:W-:Y:S01]  /*36b0*/  UISETP.NE.AND UP1, UPT, UR4, 0x4, UPT ;  /* 0x000000040400788c */ /* 0x000fe2000bf25270 */
[----:B------:R-:W-:Y:S01]  /*36c0*/  PLOP3.LUT P0, PT, PT, PT, UP0, 0x80, 0x8 ;  /* 0x000000000008781c */ /* 0x000fe20003f0f008 */
[----:B------:R-:W-:Y:S02]  /*36d0*/  UIADD3 UR22, UPT, UPT, UR22, -0x1, URZ ;  /* 0xffffffff16167890 */ /* 0x000fe4000fffe0ff */
[----:B------:R-:W-:Y:S02]  /*36e0*/  USEL UR6, URZ, 0x1, UP1 ;  /* 0x00000001ff067887 */ /* 0x000fe40008800000 */
[----:B------:R-:W-:Y:S01]  /*36f0*/  USEL UR24, UR4, URZ, UP1 ;  /* 0x000000ff04187287 */ /* 0x000fe20008800000 */
[----:B------:R-:W-:Y:S01]  /*3700*/  UMOV UR7, 0x40004040 ;  /* 0x4000404000077882 */ /* 0x000fe20000000000 */
[----:B------:R-:W-:Y:S02]  /*3710*/  UMOV UR5, 0x40004040 ;  /* 0x4000404000057882 */ /* 0x000fe40000000000 */
[----:B------:R-:W-:Y:S01]  /*3720*/  @UP0 ULEA UR4, UR24, UR26, 0x3 ;  /* 0x0000001a18040291 */ /* 0x000fe2000f8e18ff */
[----:B------:R-:W-:Y:S01]  /*3730*/  LOP3.LUT R8, R8, UR6, RZ, 0x3c, !PT ;  /* 0x0000000608087c12 */ /* 0x000fe2000f8e3cff */
[----:B------:R-:W-:Y:S01]  /*3740*/  ULEA UR6, UR10, UR29, 0xb ;  /* 0x0000001d0a067291 */ /* 0x000fe2000f8e58ff */
[----:B------:R-:W-:Y:S02]  /*3750*/  UMOV UR21, 0x40004040 ;  /* 0x4000404000157882 */ /* 0x000fe40000000000 */
[----:B-1----:R-:W-:Y:S01]  /*3760*/  @P0 SHF.L.U32 R0, R8, 0x1f, RZ ;  /* 0x0000001f08000819 */ /* 0x002fe200000006ff */
[----:B------:R-:W-:Y:S02]  /*3770*/  UIADD3 UR20, UPT, UPT, UR6, 0x2, URZ ;  /* 0x0000000206147890 */ /* 0x000fe4000fffe0ff */
[----:B------:R-:W-:Y:S01]  /*3780*/  UIADD3 UR16, UPT, UPT, UR6, 0x4, URZ ;  /* 0x0000000406107890 */ /* 0x000fe2000fffe0ff */
[----:B------:R2:W3:Y:S01]  /*3790*/  @P0 SYNCS.PHASECHK.TRANS64.TRYWAIT P2, [UR4], R0 ;  /* 0x00000000ff0005a7 */ /* 0x0004e20008041104 */
[----:B------:R-:W-:Y:S02]  /*37a0*/  ULEA UR4, UR10, UR28, 0x9 ;  /* 0x0000001c0a047291 */ /* 0x000fe4000f8e48ff */
[----:B------:R-:W-:Y:S02]  /*37b0*/  UIADD3 UR12, UPT, UPT, UR6, 0x6, URZ ;  /* 0x00000006060c7890 */ /* 0x000fe4000fffe0ff */
[----:B------:R-:W-:Y:S02]  /*37c0*/  UIADD3 UR18, UPT, UPT, UR4, 0x2, URZ ;  /* 0x0000000204127890 */ /* 0x000fe4000fffe0ff */
[----:B------:R-:W-:Y:S02]  /*37d0*/  UIADD3 UR14, UPT, UPT, UR4, 0x4, URZ ;  /* 0x00000004040e7890 */ /* 0x000fe4000fffe0ff */
[----:B------:R-:W-:Y:S01]  /*37e0*/  UIADD3 UR8, UPT, UPT, UR4, 0x6, URZ ;  /* 0x0000000604087890 */ /* 0x000fe2000fffe0ff */
[----:B------:R2:W-:Y:S01]  /*37f0*/  UTCHMMA gdesc[UR4], gdesc[UR6], tmem[UR11], tmem[UR38], idesc[UR39], UP2 ;  /* 0x00ff2606040075ea */ /* 0x0005e2000900000b */
[----:B------:R-:W-:Y:S01]  /*3800*/  UPLOP3.LUT UP2, UPT, UPT, UPT, UPT, 0x80, 0x8 ;  /* 0x000000000008789c */ /* 0x000fe20003f4f070 */
[----:B------:R-:W-:Y:S01]  /*3810*/  UMOV UR19, 0x40004040 ;  /* 0x4000404000137882 */ /* 0x000fe20000000000 */
[----:B------:R-:W-:Y:S01]  /*3820*/  UMOV UR17, 0x40004040 ;  /* 0x4000404000117882 */ /* 0x000fe20000000000 */
[----:B------:R2:W-:Y:S01]  /*3830*/  UTCHMMA gdesc[UR18], gdesc[UR20], tmem[UR11], tmem[UR36], idesc[UR37], UPT ;  /* 0x00ff2414120075ea */ /* 0x0005e2000b80000b */
[----:B------:R-:W-:Y:S01]  /*3840*/  UMOV UR15, 0x40004040 ;  /* 0x40004040000f7882 */ /* 0x000fe20000000000 */
[----:B------:R-:W-:Y:S01]  /*3850*/  UMOV UR13, 0x40004040 ;  /* 0x40004040000d7882 */ /* 0x000fe20000000000 */
[----:B------:R-:W-:Y:S01]  /*3860*/  UMOV UR9, 0x40004040 ;  /* 0x4000404000097882 */ /* 0x000fe20000000000 */
[----:B------:R2:W-:Y:S01]  /*3870*/  UTCHMMA gdesc[UR14], gdesc[UR16], tmem[UR11], tmem[UR34], idesc[UR35], UPT ;  /* 0x00ff22100e0075ea */ /* 0x0005e2000b80000b */
[----:B------:R2:W-:Y:S01]  /*3880*/  UTCHMMA gdesc[UR8], gdesc[UR12], tmem[UR11], tmem[UR32], idesc[UR33], UPT ;  /* 0x00ff200c080075ea */ /* 0x0005e2000b80000b */
[----:B------:R2:W-:Y:S01]  /*3890*/  UTCBAR.MULTICAST [UR25], URZ, UR27 ;  /* 0x000000ff190073e9 */ /* 0x0005e2000800081b */
[----:B------:R-:W-:Y:S01]  /*38a0*/  UMOV UR10, UR24 ;  /* 0x00000018000a7c82 */ /* 0x000fe20008000000 */
[----:B------:R-:W-:Y:S05]  /*38b0*/  BRA.U UP3, `(.L_x_65) ;  /* 0xfffffffd03507547 */ /* 0x000fea000b83ffff */
.L_x_62:
[----:B--2---:R-:W-:Y:S01]  /*38c0*/  UIADD3 UR4, UPT, UPT, UR30, 0x1, URZ ;  /* 0x000000011e047890 */ /* 0x004fe2000fffe0ff */
[C---:B------:R-:W-:Y:S01]  /*38d0*/  ISETP.NE.AND P0, PT, R10.reuse, 0x2, PT ;  /* 0x000000020a00780c */ /* 0x040fe20003f05270 */
[----:B------:R-:W-:Y:S02]  /*38e0*/  UIADD3 UR5, UPT, UPT, UR31, 0xb0, URZ ;  /* 0x000000b01f057890 */ /* 0x000fe4000fffe0ff */
[----:B------:R-:W-:Y:S01]  /*38f0*/  UISETP.NE.AND UP0, UPT, UR4, 0x4, UPT ;  /* 0x000000040400788c */ /* 0x000fe2000bf05270 */
[----:B-1----:R-:W-:Y:S02]  /*3900*/  SEL R0, RZ, 0x1, P0 ;  /* 0x00000001ff007807 */ /* 0x002fe40000000000 */
[----:B------:R-:W-:Y:S01]  /*3910*/  SEL R10, R10, RZ, P0 ;  /* 0x000000ff0a0a7207 */ /* 0x000fe20000000000 */
[----:B------:R-:W-:Y:S01]  /*3920*/  USEL UR6, URZ, 0x1, UP0 ;  /* 0x00000001ff067887 */ /* 0x000fe20008000000 */
[----:B------:R-:W-:Y:S01]  /*3930*/  LOP3.LUT R9, R9, R0, RZ, 0x3c, !PT ;  /* 0x0000000009097212 */ /* 0x000fe200078e3cff */
[----:B------:R-:W-:Y:S01]  /*3940*/  USEL UR30, UR4, URZ, UP0 ;  /* 0x000000ff041e7287 */ /* 0x000fe20008000000 */
[----:B------:R1:W-:Y:S03]  /*3950*/  UTCBAR [UR5], URZ ;  /* 0x000000ff050073e9 */ /* 0x0003e600080000ff */
[----:B------:R-:W-:Y:S01]  /*3960*/  LOP3.LUT R11, R11, UR6, RZ, 0x3c, !PT ;  /* 0x000000060b0b7c12 */ /* 0x000fe2000f8e3cff */
[----:B------:R-:W-:Y:S07]  /*3970*/  @P1 BRA `(.L_x_66) ;  /* 0xfffffff800881947 */ /* 0x000fee000383ffff */
[----:B------:R-:W2:Y:S01]  /*3980*/  S2UR UR8, SR_CgaCtaId ;  /* 0x00000000000879c3 */ /* 0x000ea20000008800 */
[----:B------:R-:W-:Y:S01]  /*3990*/  ELECT P0, URZ, PT ;  /* 0x0000000000ff782f */ /* 0x000fe20003800000 */
[----:B------:R-:W-:Y:S01]  /*39a0*/  IMAD.MOV.U32 R0, RZ, RZ, 0x1 ;  /* 0x00000001ff007424 */ /* 0x000fe200078e00ff */
[----:B------:R-:W-:Y:S01]  /*39b0*/  UIADD3 UR26, UPT, UPT, UR26, 0xd0, URZ ;  /* 0x000000d01a1a7890 */ /* 0x000fe2000fffe0ff */
[----:B------:R-:W-:Y:S01]  /*39c0*/  SHF.L.U32 R3, R11, 0x1f, RZ ;  /* 0x0000001f0b037819 */ /* 0x000fe200000006ff */
[----:B------:R-:W-:-:S03]  /*39d0*/  UMOV UR4, 0x40 ;  /* 0x0000004000047882 */ /* 0x000fc60000000000 */
[----:B------:R-:W-:Y:S01]  /*39e0*/  UVIRTCOUNT.DEALLOC.SMPOOL 0x80 ;  /* 0x000000800000784c */ /* 0x000fe20000000000 */
[----:B--2---:R-:W-:Y:S02]  /*39f0*/  ULEA UR8, UR8, UR4, 0x18 ;  /* 0x0000000408087291 */ /* 0x004fe4000f8ec0ff */
[----:B------:R-:W-:-:S07]  /*3a00*/  ULEA UR4, UR30, UR26, 0x3 ;  /* 0x0000001a1e047291 */ /* 0x000fce000f8e18ff */
[----:B------:R2:W-:Y:S02]  /*3a10*/  @P0 STS.U8 [UR8+0x1c], R0 ;  /* 0x00001c00ff000988 */ /* 0x0005e40008000008 */
[----:B------:R-:W4:Y:S02]  /*3a20*/  SYNCS.PHASECHK.TRANS64.TRYWAIT P0, [UR4], R3 ;  /* 0x00000003ff0075a7 */ /* 0x000f240008001104 */
[----:B--2-4-:R-:W-:Y:S05]  /*3a30*/  @!P0 BRA `(.L_x_67) ;  /* 0x0000006000508947 */ /* 0x014fea0003800000 */
.L_x_158:
[----:B------:R-:W-:-:S04]  /*3a40*/  UIADD3 UR4, UPT, UPT, UR30, 0x1, URZ ;  /* 0x000000011e047890 */ /* 0x000fc8000fffe0ff */
[----:B------:R-:W-:-:S04]  /*3a50*/  UISETP.NE.AND UP0, UPT, UR4, 0x4, UPT ;  /* 0x000000040400788c */ /* 0x000fc8000bf05270 */
[----:B------:R-:W-:Y:S02]  /*3a60*/  USEL UR6, URZ, 0x1, UP0 ;  /* 0x00000001ff067887 */ /* 0x000fe40008000000 */
[----:B------:R-:W-:-:S04]  /*3a70*/  USEL UR4, UR4, URZ, UP0 ;  /* 0x000000ff04047287 */ /* 0x000fc80008000000 */
[----:B-1----:R-:W-:Y:S01]  /*3a80*/  ULEA UR5, UR4, UR26, 0x3 ;  /* 0x0000001a04057291 */ /* 0x002fe2000f8e18ff */
[----:B------:R-:W-:-:S04]  /*3a90*/  LOP3.LUT R2, R11, UR6, RZ, 0x3c, !PT ;  /* 0x000000060b027c12 */ /* 0x000fc8000f8e3cff */
[----:B--2---:R-:W-:-:S04]  /*3aa0*/  SHF.L.U32 R3, R2, 0x1f, RZ ;  /* 0x0000001f02037819 */ /* 0x004fc800000006ff */
[----:B------:R-:W1:Y:S02]  /*3ab0*/  SYNCS.PHASECHK.TRANS64.TRYWAIT P0, [UR5], R3 ;  /* 0x00000003ff0075a7 */ /* 0x000e640008001105 */
[----:B-1----:R-:W-:Y:S05]  /*3ac0*/  @!P0 BRA `(.L_x_68) ;  /* 0x0000006000448947 */ /* 0x002fea0003800000 */
.L_x_160:
        /* <DEDUP_REMOVED lines=9> */
.L_x_162:
[----:B------:R-:W-:-:S04]  /*3b60*/  UIADD3 UR4, UPT, UPT, UR4, 0x1, URZ ;  /* 0x0000000104047890 */ /* 0x000fc8000fffe0ff */
[----:B------:R-:W-:-:S04]  /*3b70*/  UISETP.NE.AND UP0, UPT, UR4, 0x4, UPT ;  /* 0x000000040400788c */ /* 0x000fc8000bf05270 */
[----:B------:R-:W-:Y:S02]  /*3b80*/  USEL UR5, URZ, 0x1, UP0 ;  /* 0x00000001ff057887 */ /* 0x000fe40008000000 */
[----:B------:R-:W-:-:S04]  /*3b90*/  USEL UR4, UR4, URZ, UP0 ;  /* 0x000000ff04047287 */ /* 0x000fc80008000000 */
[----:B------:R-:W-:Y:S01]  /*3ba0*/  ULEA UR4, UR4, UR26, 0x3 ;  /* 0x0000001a04047291 */ /* 0x000fe2000f8e18ff */
[----:B-1----:R-:W-:-:S04]  /*3bb0*/  LOP3.LUT R3, R2, UR5, RZ, 0x3c, !PT ;  /* 0x0000000502037c12 */ /* 0x002fc8000f8e3cff */
[----:B------:R-:W-:-:S04]  /*3bc0*/  SHF.L.U32 R3, R3, 0x1f, RZ ;  /* 0x0000001f03037819 */ /* 0x000fc800000006ff */
[----:B------:R-:W1:Y:S02]  /*3bd0*/  SYNCS.PHASECHK.TRANS64.TRYWAIT P0, [UR4], R3 ;  /* 0x00000003ff0075a7 */ /* 0x000e640008001104 */
[----:B-1----:R-:W-:Y:S05]  /*3be0*/  @!P0 BRA `(.L_x_70) ;  /* 0x00000060002c8947 */ /* 0x002fea0003800000 */
.L_x_164:
[----:B------:R-:W-:Y:S01]  /*3bf0*/  NOP ;  /* 0x0000000000007918 */ /* 0x000fe20000000000 */
[----:B-1----:R-:W1:Y:S01]  /*3c00*/  LDS R0, [UR8+0x14] ;  /* 0x00001408ff007984 */ /* 0x002e620008000800 */
[----:B------:R-:W-:Y:S01]  /*3c10*/  ULOP3.LUT UR4, UR42, 0xffff, URZ, 0xc0, !UPT ;  /* 0x0000ffff2a047892 */ /* 0x000fe2000f8ec0ff */
[----:B------:R-:W-:Y:S01]  /*3c20*/  UMOV UR5, 0xffff ;  /* 0x0000ffff00057882 */ /* 0x000fe20000000000 */
[----:B------:R-:W-:Y:S02]  /*3c30*/  UMOV UR6, 0x1 ;  /* 0x0000000100067882 */ /* 0x000fe40000000000 */
[----:B------:R-:W-:-:S04]  /*3c40*/  USHF.R.U32.HI UR4, URZ, 0x5, UR4 ;  /* 0x00000005ff047899 */ /* 0x000fc80008011604 */
[----:B------:R-:W-:Y:S02]  /*3c50*/  USHF.L.U32 UR5, UR5, UR4, URZ ;  /* 0x0000000405057299 */ /* 0x000fe400080006ff */
[----:B------:R-:W-:-:S04]  /*3c60*/  USHF.L.U32 UR4, UR6, UR4, URZ ;  /* 0x0000000406047299 */ /* 0x000fc800080006ff */
[----:B-1----:R-:W-:-:S04]  /*3c70*/  LOP3.LUT R0, R0, UR5, RZ, 0xc0, !PT ;  /* 0x0000000500007c12 */ /* 0x002fc8000f8ec0ff */
[----:B------:R-:W-:-:S13]  /*3c80*/  ISETP.NE.AND P0, PT, R0, UR5, PT ;  /* 0x0000000500007c0c */ /* 0x000fda000bf05270 */
[----:B------:R-:W-:Y:S05]  /*3c90*/  @P0 BRA `(.L_x_71) ;  /* 0x0000000000580947 */ /* 0x000fea0003800000 */
[----:B------:R-:W1:Y:S02]  /*3ca0*/  LDS R0, [UR8+0x18] ;  /* 0x00001808ff007984 */ /* 0x000e640008000800 */
[----:B-1----:R-:W-:-:S04]  /*3cb0*/  LOP3.LUT R0, R0, UR4, RZ, 0xc0, !PT ;  /* 0x0000000400007c12 */ /* 0x002fc8000f8ec0ff */
[----:B------:R-:W-:-:S13]  /*3cc0*/  ISETP.NE.AND P0, PT, R0, UR4, PT ;  /* 0x0000000400007c0c */ /* 0x000fda000bf05270 */
[----:B------:R-:W-:Y:S05]  /*3cd0*/  @P0 BRA `(.L_x_72) ;  /* 0x00000000003c0947 */ /* 0x000fea0003800000 */
[----:B------:R-:W1:Y:S01]  /*3ce0*/  S2R R2, SR_LANEID ;  /* 0x0000000000027919 */ /* 0x000e620000000000 */
[----:B------:R-:W-:Y:S01]  /*3cf0*/  ULOP3.LUT UR5, URZ, UR5, URZ, 0x33, !UPT ;  /* 0x00000005ff057292 */ /* 0x000fe2000f8e33ff */
[----:B------:R-:W-:Y:S01]  /*3d00*/  LOP3.LUT R4, RZ, UR4, RZ, 0x33, !PT ;  /* 0x00000004ff047c12 */ /* 0x000fe2000f8e33ff */
[----:B------:R-:W-:Y:S02]  /*3d10*/  VOTEU.ANY UR4, UPT, PT ;  /* 0x0000000000047886 */ /* 0x000fe400038e0100 */
[----:B------:R-:W-:Y:S01]  /*3d20*/  UFLO.U32 UR4, UR4 ;  /* 0x00000004000472bd */ /* 0x000fe200080e0000 */
[----:B------:R-:W2:Y:S01]  /*3d30*/  REDUX UR6, R4 ;  /* 0x00000000040673c4 */ /* 0x000ea20000000000 */
[----:B------:R-:W-:-:S06]  /*3d40*/  IMAD.U32 R0, RZ, RZ, UR5 ;  /* 0x00000005ff007e24 */ /* 0x000fcc000f8e00ff */
[----:B------:R4:W-:Y:S01]  /*3d50*/  UTCATOMSWS.AND URZ, UR5 ;  /* 0x0000000500ff79e3 */ /* 0x0009e20008000000 */
[----:B------:R-:W3:Y:S01]  /*3d60*/  REDUX UR7, R0 ;  /* 0x00000000000773c4 */ /* 0x000ee20000000000 */
[----:B-1----:R-:W-:Y:S01]  /*3d70*/  ISETP.EQ.U32.AND P0, PT, R2, UR4, PT ;  /* 0x0000000402007c0c */ /* 0x002fe2000bf02070 */
[----:B--2---:R-:W-:Y:S01]  /*3d80*/  IMAD.U32 R2, RZ, RZ, UR6 ;  /* 0x00000006ff027e24 */ /* 0x004fe2000f8e00ff */
[----:B---3--:R-:W-:-:S11]  /*3d90*/  MOV R3, UR7 ;  /* 0x0000000700037c02 */ /* 0x008fd60008000f00 */
[----:B------:R4:W-:Y:S04]  /*3da0*/  @P0 ATOMS.AND RZ, [UR8+0x14], R3 ;  /* 0x00001403ffff098c */ /* 0x0009e8000a800008 */
[----:B------:R4:W-:Y:S01]  /*3db0*/  @P0 ATOMS.AND RZ, [UR8+0x18], R2 ;  /* 0x00001802ffff098c */ /* 0x0009e2000a800008 */
[----:B------:R-:W-:Y:S05]  /*3dc0*/  BRA `(.L_x_73) ;  /* 0x0000000000147947 */ /* 0x000fea0003800000 */
.L_x_72:
[----:B------:R-:W-:Y:S02]  /*3dd0*/  MOV R2, 0x3df0 ;  /* 0x00003df000027802 */ /* 0x000fe40000000f00 */
[----:B---3-5:R-:W-:Y:S05]  /*3de0*/  CALL.REL.NOINC `($__internal_0_$__cuda_sm10x_tcgen05_guardrail_trap_col_being_dealloced_not_returned_by_alloc) ;  /* 0x0000006400147944 */ /* 0x028fea0003c00000 */
[----:B------:R-:W-:Y:S05]  /*3df0*/  BRA `(.L_x_73) ;  /* 0x0000000000087947 */ /* 0x000fea0003800000 */
.L_x_71:
[----:B------:R-:W-:Y:S02]  /*3e00*/  MOV R2, 0x3e20 ;  /* 0x00003e2000027802 */ /* 0x000fe40000000f00 */
[----:B---3-5:R-:W-:Y:S05]  /*3e10*/  CALL.REL.NOINC `($__internal_2_$__cuda_sm10x_tcgen05_guardrail_trap_unallocated_columns_being_dealloced) ;  /* 0x0000006400207944 */ /* 0x028fea0003c00000 */
.L_x_73:
[----:B------:R-:W-:Y:S01]  /*3e20*/  NOP ;  /* 0x0000000000007918 */ /* 0x000fe20000000000 */
[----:B----4-:R-:W-:Y:S05]  /*3e30*/  EXIT ;  /* 0x000000000000794d */ /* 0x010fea0003800000 */
.L_x_55:
[----:B------:R-:W-:-:S09]  /*3e40*/  UISETP.NE.OR UP0, UPT, UR18, 0x3, !UP3 ;  /* 0x000000031200788c */ /* 0x000fd2000df05670 */
[----:B------:R-:W-:Y:S05]  /*3e50*/  BRA.U UP0, `(.L_x_74) ;  /* 0x0000001100887547 */ /* 0x000fea000b800000 */
[----:B------:R-:W2:Y:S01]  /*3e60*/  LDCU.64 UR4, c[0x0][0x888] ;  /* 0x00011100ff0477ac */ /* 0x000ea20008000a00 */
[----:B------:R-:W3:Y:S01]  /*3e70*/  S2UR UR8, SR_CgaCtaId ;  /* 0x00000000000879c3 */ /* 0x000ee20000008800 */
[----:B------:R-:W-:Y:S02]  /*3e80*/  HFMA2 R9, -RZ, RZ, 0, 0 ;  /* 0x00000000ff097431 */ /* 0x000fe400000001ff */
[----:B------:R-:W-:Y:S01]  /*3e90*/  IMAD.MOV.U32 R11, RZ, RZ, 0x1 ;  /* 0x00000001ff0b7424 */ /* 0x000fe200078e00ff */
[----:B------:R-:W4:Y:S01]  /*3ea0*/  LDCU UR40, c[0x0][0x370] ;  /* 0x00006e00ff2877ac */ /* 0x000f220008000800 */
[----:B------:R-:W-:Y:S01]  /*3eb0*/  IMAD.MOV.U32 R10, RZ, RZ, RZ ;  /* 0x000000ffff0a7224 */ /* 0x000fe200078e00ff */
[----:B------:R-:W-:Y:S01]  /*3ec0*/  MOV R3, 0x2000 ;  /* 0x0000200000037802 */ /* 0x000fe20000000f00 */
[----:B------:R-:W4:Y:S01]  /*3ed0*/  LDCU.128 UR44, c[0x0][0xb10] ;  /* 0x00016200ff2c77ac */ /* 0x000f220008000c00 */
[----:B------:R-:W1:Y:S01]  /*3ee0*/  LDC.64 R12, c[0x0][0x348] ;  /* 0x0000d200ff0c7b82 */ /* 0x000e620000000a00 */
[----:B------:R-:W3:Y:S01]  /*3ef0*/  LDCU UR37, c[0x0][0x374] ;  /* 0x00006e80ff2577ac */ /* 0x000ee20008000800 */
[----:B------:R-:W3:Y:S01]  /*3f00*/  LDCU.64 UR38, c[0x0][0x890] ;  /* 0x00011200ff2677ac */ /* 0x000ee20008000a00 */
[----:B------:R-:W3:Y:S01]  /*3f10*/  LDCU UR15, c[0x0][0xb0c] ;  /* 0x00016180ff0f77ac */ /* 0x000ee20008000800 */
[----:B--2---:R-:W-:Y:S01]  /*3f20*/  UISETP.NE.U32.AND UP0, UPT, UR4, URZ, UPT ;  /* 0x000000ff0400728c */ /* 0x004fe2000bf05070 */
[----:B------:R-:W2:Y:S01]  /*3f30*/  LDCU UR54, c[0x0][0xb20] ;  /* 0x00016400ff3677ac */ /* 0x000ea20008000800 */
[----:B------:R-:W2:Y:S01]  /*3f40*/  LDCU UR4, c[0x0][0xb30] ;  /* 0x00016600ff0477ac */ /* 0x000ea20008000800 */
[----:B------:R-:W-:Y:S01]  /*3f50*/  UMOV UR21, 0x400 ;  /* 0x0000040000157882 */ /* 0x000fe20000000000 */
[----:B----4-:R-:W-:-:S02]  /*3f60*/  UIMAD.WIDE.U32 UR52, UR40, UR44, URZ ;  /* 0x0000002c283472a5 */ /* 0x010fc4000f8e00ff */
[----:B---3--:R-:W-:Y:S02]  /*3f70*/  UIMAD.WIDE.U32 UR6, UR37, UR47, URZ ;  /* 0x0000002f250672a5 */ /* 0x008fe4000f8e00ff */
[----:B------:R-:W-:Y:S02]  /*3f80*/  ULEA UR21, UR8, UR21, 0x18 ;  /* 0x0000001508157291 */ /* 0x000fe4000f8ec0ff */
[----:B------:R-:W-:Y:S02]  /*3f90*/  USEL UR41, URZ, 0x1, UP6 ;  /* 0x00000001ff297887 */ /* 0x000fe4000b000000 */
[----:B------:R-:W-:Y:S02]  /*3fa0*/  UISETP.NE.U32.AND UP6, UPT, UR38, URZ, UPT ;  /* 0x000000ff2600728c */ /* 0x000fe4000bfc5070 */
[----:B------:R-:W-:Y:S02]  /*3fb0*/  UIADD3 UR43, UPT, UPT, UR21, 0x58, URZ ;  /* 0x00000058152b7890 */ /* 0x000fe4000fffe0ff */
[----:B------:R-:W-:-:S02]  /*3fc0*/  UIADD3 UR33, UPT, UPT, UR21, 0x40, URZ ;  /* 0x0000004015217890 */ /* 0x000fc4000fffe0ff */
[----:B------:R-:W-:Y:S02]  /*3fd0*/  UIADD3 UR25, UPT, UPT, UR21, 0x48, URZ ;  /* 0x0000004815197890 */ /* 0x000fe4000fffe0ff */
[----:B------:R-:W-:Y:S02]  /*3fe0*/  UIADD3 UR17, UPT, UPT, UR21, 0x50, URZ ;  /* 0x0000005015117890 */ /* 0x000fe4000fffe0ff */
[----:B------:R-:W-:Y:S02]  /*3ff0*/  UISETP.NE.AND.EX UP5, UPT, UR5, URZ, UPT, UP0 ;  /* 0x000000ff0500728c */ /* 0x000fe4000bfa5300 */
[----:B------:R-:W-:Y:S01]  /*4000*/  UISETP.NE.AND UP0, UPT, UR42, 0x1, UPT ;  /* 0x000000012a00788c */ /* 0x000fe2000bf05270 */
[----:B------:R-:W-:Y:S01]  /*4010*/  UMOV UR52, UR53 ;  /* 0x0000003500347c82 */ /* 0x000fe20008000000 */
[----:B------:R-:W-:Y:S01]  /*4020*/  UMOV UR51, UR7 ;  /* 0x0000000700337c82 */ /* 0x000fe20008000000 */
[----:B------:R-:W-:Y:S02]  /*4030*/  UISETP.NE.AND UP0, UPT, UR15, 0x1, UPT ;  /* 0x000000010f00788c */ /* 0x000fe4000bf05270 */
[----:B------:R-:W-:-:S02]  /*4040*/  UPLOP3.LUT UP4, UPT, UPT, UPT, UPT, 0x40, 0x4 ;  /* 0x000000000004789c */ /* 0x000fc40003f8e870 */
[----:B------:R-:W-:Y:S01]  /*4050*/  UISETP.GE.AND UP2, UPT, UR42, 0x1, UPT ;  /* 0x000000012a00788c */ /* 0x000fe2000bf46270 */
[----:B------:R-:W3:Y:S01]  /*4060*/  LDCU.64 UR22, c[0x0][0xb28] ;  /* 0x00016500ff1677ac */ /* 0x000ee20008000a00 */
[----:B------:R-:W-:Y:S02]  /*4070*/  UISETP.NE.AND.EX UP6, UPT, UR39, URZ, UPT, UP6 ;  /* 0x000000ff2700728c */ /* 0x000fe4000bfc5360 */
[----:B------:R-:W-:Y:S02]  /*4080*/  UPRMT UR43, UR8, 0x654, UR43 ;  /* 0x00000654082b7896 */ /* 0x000fe4000800002b */
[----:B------:R-:W-:Y:S02]  /*4090*/  UPRMT UR50, UR8, 0x654, UR33 ;  /* 0x0000065408327896 */ /* 0x000fe40008000021 */
[----:B------:R-:W-:Y:S02]  /*40a0*/  UPRMT UR49, UR8, 0x654, UR25 ;  /* 0x0000065408317896 */ /* 0x000fe40008000019 */
[----:B------:R-:W-:-:S02]  /*40b0*/  UPRMT UR48, UR8, 0x654, UR17 ;  /* 0x0000065408307896 */ /* 0x000fc40008000011 */
[----:B------:R-:W-:Y:S02]  /*40c0*/  USHF.R.U32.HI UR52, URZ, UR45, UR52 ;  /* 0x0000002dff347299 */ /* 0x000fe40008011634 */
[----:B--2---:R-:W-:Y:S02]  /*40d0*/  USHF.R.U32.HI UR51, URZ, UR54, UR51 ;  /* 0x00000036ff337299 */ /* 0x004fe40008011633 */
[----:B------:R-:W-:Y:S02]  /*40e0*/  UISETP.NE.AND UP0, UPT, UR46, 0x1, UPT ;  /* 0x000000012e00788c */ /* 0x000fe4000bf05270 */
[----:B-1----:R-:W-:-:S11]  /*40f0*/  UISETP.NE.AND UP3, UPT, UR4, 0x1, UPT ;  /* 0x000000010400788c */ /* 0x002fd6000bf65270 */
.L_x_85:
[C---:B------:R-:W-:Y:S02]  /*4100*/  LEA R8, R10.reuse, UR21, 0x3 ;  /* 0x000000150a087c11 */ /* 0x040fe4000f8e18ff */
[----:B------:R-:W-:Y:S02]  /*4110*/  SHF.L.U32 R5, R9, 0x1f, RZ ;  /* 0x0000001f09057819 */ /* 0x000fe400000006ff */
[----:B------:R-:W-:Y:S02]  /*4120*/  LEA R6, R10, UR21, 0x4 ;  /* 0x000000150a067c11 */ /* 0x000fe4000f8e20ff */
[----:B-1----:R-:W1:Y:S02]  /*4130*/  SYNCS.PHASECHK.TRANS64.TRYWAIT P0, [R8+URZ+0x90], R5 ;  /* 0x00009005080075a7 */ /* 0x002e6400080011ff */
[----:B-1----:R-:W-:Y:S05]  /*4140*/  @!P0 BRA `(.L_x_75) ;  /* 0x0000005800ec8947 */ /* 0x002fea0003800000 */
.L_x_165:
[----:B-1----:R-:W1:Y:S01]  /*4150*/  LDS.128 R4, [R6+0x120] ;  /* 0x0001200006047984 */ /* 0x002e620000000c00 */
[----:B------:R-:W-:Y:S01]  /*4160*/  UISETP.GE.AND UP0, UPT, UR42, 0x1, UPT ;  /* 0x000000012a00788c */ /* 0x000fe2000bf06270 */
[----:B------:R-:W-:Y:S01]  /*4170*/  @!PT LDS RZ, [RZ] ;  /* 0x00000000fffff984 */ /* 0x000fe20000000800 */
[----:B------:R-:W-:Y:S01]  /*4180*/  @!PT LDS RZ, [RZ] ;  /* 0x00000000fffff984 */ /* 0x000fe20000000800 */
[----:B------:R-:W-:Y:S01]  /*4190*/  @!PT LDS RZ, [RZ] ;  /* 0x00000000fffff984 */ /* 0x000fe20000000800 */
[----:B------:R-:W-:Y:S01]  /*41a0*/  @!PT LDS RZ, [RZ] ;  /* 0x00000000fffff984 */ /* 0x000fe20000000800 */
[----:B------:R2:W-:Y:S06]  /*41b0*/  MEMBAR.ALL.CTA ;  /* 0x0000000000007992 */ /* 0x0005ec0000008000 */
[----:B--2---:R-:W2:Y:S01]  /*41c0*/  FENCE.VIEW.ASYNC.S ;  /* 0x00000000000073c6 */ /* 0x004ea20000000000 */
[----:B-1----:R-:W-:Y:S11]  /*41d0*/  LOP3.LUT P0, RZ, R6, 0x1, RZ, 0xc0, !PT ;  /* 0x0000000106ff7812 */ /* 0x002ff6000780c0ff */
[----:B------:R-:W-:Y:S02]  /*41e0*/  @!UPT UIADD3 URZ, UPT, UPT, URZ, URZ, URZ ;  /* 0x000000fffffff290 */ /* 0x000fe4000fffe0ff */
[----:B--2---:R-:W-:Y:S01]  /*41f0*/  VOTEU.ANY UP2, P0 ;  /* 0x0000000000ff7886 */ /* 0x004fe20000040100 */
[----:B------:R-:W-:Y:S11]  /*4200*/  PLOP3.LUT P0, PT, PT, PT, UP2, 0x80, 0x8 ;  /* 0x000000000008781c */ /* 0x000ff60003f0f028 */
[----:B------:R-:W-:Y:S02]  /*4210*/  @!UPT UIADD3 URZ, UPT, UPT, URZ, URZ, URZ ;  /* 0x000000fffffff290 */ /* 0x000fe4000fffe0ff */
[----:B------:R-:W-:Y:S02]  /*4220*/  @P0 SHF.R.U32.HI R0, RZ, 0x10, R5 ;  /* 0x00000010ff000819 */ /* 0x000fe40000011605 */
[----:B------:R-:W-:Y:S02]  /*4230*/  @P0 MOV R2, R4 ;  /* 0x0000000400020202 */ /* 0x000fe40000000f00 */
[----:B------:R-:W-:Y:S01]  /*4240*/  @P0 R2UR UR4, R0 ;  /* 0x00000000000402ca */ /* 0x000fe200000e0000 */
[----:B------:R-:W-:Y:S01]  /*4250*/  VIADD R0, R8, 0xa0 ;  /* 0x000000a008007836 */ /* 0x000fe20000000000 */
[----:B------:R-:W-:Y:S02]  /*4260*/  @P0 LOP3.LUT R4, R5, 0xffff, RZ, 0xc0, !PT ;  /* 0x0000ffff05040812 */ /* 0x000fe400078ec0ff */
[----:B------:R-:W-:Y:S02]  /*4270*/  @P0 R2UR UR6, R2 ;  /* 0x00000000020602ca */ /* 0x000fe400000e0000 */
[----:B------:R-:W-:Y:S02]  /*4280*/  PRMT R0, RZ, 0x654, R0 ;  /* 0x00000654ff007816 */ /* 0x000fe40000000000 */
[----:B------:R-:W-:Y:S02]  /*4290*/  @P0 R2UR UR5, R4 ;  /* 0x00000000040502ca */ /* 0x000fe400000e0000 */
[----:B------:R1:W-:Y:S03]  /*42a0*/  SYNCS.ARRIVE.TRANS64.RED.A1T0 RZ, [R0+URZ], RZ ;  /* 0x000000ff00ff79a7 */ /* 0x0003e600081004ff */
[----:B------:R-:W-:Y:S04]  /*42b0*/  @UP2 UMOV UR29, UR4 ;  /* 0x00000004001d2c82 */ /* 0x000fe80008000000 */
[----:B------:R-:W-:Y:S04]  /*42c0*/  @UP2 UMOV UR14, UR6 ;  /* 0x00000006000e2c82 */ /* 0x000fe80008000000 */
[----:B------:R-:W-:Y:S01]  /*42d0*/  @UP2 UMOV UR13, UR5 ;  /* 0x00000005000d2c82 */ /* 0x000fe20008000000 */
[----:B------:R-:W-:Y:S05]  /*42e0*/  BRA.U !UP0, `(.L_x_76) ;  /* 0x0000000108c07547 */ /* 0x000fea000b800000 */
[----:B------:R-:W-:Y:S02]  /*42f0*/  UIMAD.WIDE.U32 UR18, UR13, UR47, URZ ;  /* 0x0000002f0d1272a5 */ /* 0x000fe4000f8e00ff */
[----:B------:R-:W-:Y:S02]  /*4300*/  UP2UR UR16, UPR, URZ, 0x4 ;  /* 0x00000004ff107883 */ /* 0x000fe40008000000 */
[----:B------:R-:W-:Y:S02]  /*4310*/  UISETP.NE.AND UP2, UPT, UR46, 0x1, UPT ;  /* 0x000000012e00788c */ /* 0x000fe4000bf45270 */
[----:B------:R-:W-:Y:S02]  /*4320*/  UIMAD.WIDE.U32 UR26, UR14, UR44, URZ ;  /* 0x0000002c0e1a72a5 */ /* 0x000fe4000f8e00ff */
[----:B------:R-:W-:Y:S02]  /*4330*/  USEL UR4, UR37, UR51, !UP2 ;  /* 0x0000003325047287 */ /* 0x000fe4000d000000 */
[----:B------:R-:W-:Y:S02]  /*4340*/  UISETP.NE.AND UP0, UPT, UR15, 0x1, UPT ;  /* 0x000000010f00788c */ /* 0x000fe4000bf05270 */
[----:B------:R-:W-:Y:S02]  /*4350*/  UP2UR UR20, UPR, URZ, 0x2 ;  /* 0x00000002ff147883 */ /* 0x000fe40008000000 */
[----:B------:R-:W-:Y:S02]  /*4360*/  UISETP.NE.AND UP1, UPT, UR42, 0x1, UPT ;  /* 0x000000012a00788c */ /* 0x000fe4000bf25270 */
[----:B---3--:R-:W-:Y:S02]  /*4370*/  UIMAD.WIDE.U32 UR8, UR4, UR22, URZ ;  /* 0x00000016040872a5 */ /* 0x008fe4000f8e00ff */
[----:B------:R-:W-:Y:S01]  /*4380*/  USEL UR7, UR40, UR52, !UP0 ;  /* 0x0000003428077287 */ /* 0x000fe2000c000000 */
[----:B------:R-:W-:Y:S02]  /*4390*/  UMOV UR5, UR19 ;  /* 0x0000001300057c82 */ /* 0x000fe40008000000 */
[----:B------:R-:W-:Y:S02]  /*43a0*/  USHF.R.U32.HI UR6, URZ, UR54, UR5 ;  /* 0x00000036ff067299 */ /* 0x000fe40008011605 */
[----:B------:R-:W-:Y:S02]  /*43b0*/  UIMAD.WIDE.U32 UR10, UR7, UR22, URZ ;  /* 0x00000016070a72a5 */ /* 0x000fe4000f8e00ff */
[----:B------:R-:W-:Y:S02]  /*43c0*/  USEL UR6, UR13, UR6, !UP2 ;  /* 0x000000060d067287 */ /* 0x000fe4000d000000 */
[----:B------:R-:W-:Y:S01]  /*43d0*/  UISETP.NE.AND UP2, UPT, UR16, URZ, UPT ;  /* 0x000000ff1000728c */ /* 0x000fe2000bf45270 */
[----:B------:R-:W-:Y:S02]  /*43e0*/  UMOV UR5, UR27 ;  /* 0x0000001b00057c82 */ /* 0x000fe40008000000 */
[----:B------:R-:W-:Y:S03]  /*43f0*/  USHF.R.U32.HI UR12, URZ, UR45, UR5 ;  /* 0x0000002dff0c7299 */ /* 0x000fe60008011605 */
[----:B------:R-:W-:Y:S02]  /*4400*/  UMOV UR5, UR9 ;  /* 0x0000000900057c82 */ /* 0x000fe40008000000 */
[----:B------:R-:W-:Y:S03]  /*4410*/  @UP1 USHF.R.U32.HI UR4, URZ, UR23, UR5 ;  /* 0x00000017ff041299 */ /* 0x000fe60008011605 */
[----:B------:R-:W-:Y:S01]  /*4420*/  UMOV UR5, UR11 ;  /* 0x0000000b00057c82 */ /* 0x000fe20008000000 */
[----:B------:R-:W-:Y:S02]  /*4430*/  UIMAD UR4, UR42, UR4, URZ ;  /* 0x000000042a0472a4 */ /* 0x000fe4000f8e02ff */
[----:B------:R-:W-:Y:S02]  /*4440*/  @UP1 USHF.R.U32.HI UR7, URZ, UR23, UR5 ;  /* 0x00000017ff071299 */ /* 0x000fe40008011605 */
[----:B------:R-:W-:Y:S02]  /*4450*/  USEL UR5, UR14, UR12, !UP0 ;  /* 0x0000000c0e057287 */ /* 0x000fe4000c000000 */
[----:B------:R-:W-:Y:S02]  /*4460*/  UIMAD.WIDE.U32 UR10, UR6, UR22, URZ ;  /* 0x00000016060a72a5 */ /* 0x000fe4000f8e00ff */
[----:B------:R-:W-:Y:S02]  /*4470*/  UIMAD UR8, UR42, UR7, URZ ;  /* 0x000000072a0872a4 */ /* 0x000fe4000f8e02ff */
[----:B------:R-:W-:Y:S03]  /*4480*/  UISETP.GE.AND UP0, UPT, UR6, UR4, UPT ;  /* 0x000000040600728c */ /* 0x000fe6000bf06270 */
[----:B------:R-:W-:Y:S01]  /*4490*/  UMOV UR4, UR11 ;  /* 0x0000000b00047c82 */ /* 0x000fe20008000000 */
[----:B------:R-:W-:Y:S02]  /*44a0*/  UISETP.GE.OR UP0, UPT, UR5, UR8, UP0 ;  /* 0x000000080500728c */ /* 0x000fe40008706670 */
[----:B------:R-:W-:Y:S02]  /*44b0*/  USHF.R.U32.HI UR4, URZ, UR23, UR4 ;  /* 0x00000017ff047299 */ /* 0x000fe40008011604 */
[----:B------:R-:W-:Y:S02]  /*44c0*/  UIMAD.WIDE.U32 UR8, UR5, UR22, URZ ;  /* 0x00000016050872a5 */ /* 0x000fe4000f8e00ff */
[----:B------:R-:W-:Y:S04]  /*44d0*/  USEL UR10, UR6, UR4, !UP1 ;  /* 0x00000004060a7287 */ /* 0x000fe8000c800000 */
[----:B------:R-:W-:Y:S01]  /*44e0*/  UIADD3 UR11, UPT, UPT, -UR10, URZ, URZ ;  /* 0x000000ff0a0b7290 */ /* 0x000fe2000fffe1ff */
[----:B------:R-:W-:Y:S02]  /*44f0*/  @!UP0 UMOV UR4, UR9 ;  /* 0x0000000900048c82 */ /* 0x000fe40008000000 */
[----:B------:R-:W-:Y:S02]  /*4500*/  @!UP0 USHF.R.U32.HI UR4, URZ, UR23, UR4 ;  /* 0x00000017ff048299 */ /* 0x000fe40008011604 */
[----:B------:R-:W-:Y:S02]  /*4510*/  UIMAD UR8, UR42, UR11, UR6 ;  /* 0x0000000b2a0872a4 */ /* 0x000fe4000f8e0206 */
[----:B------:R-:W-:Y:S02]  /*4520*/  @!UP0 USEL UR4, UR5, UR4, !UP1 ;  /* 0x0000000405048287 */ /* 0x000fe4000c800000 */
[----:B------:R-:W-:Y:S02]  /*4530*/  UISETP.NE.AND UP1, UPT, UR20, URZ, UPT ;  /* 0x000000ff1400728c */ /* 0x000fe4000bf25270 */
[----:B------:R-:W-:Y:S02]  /*4540*/  @!UP0 UIMAD UR8, UR7, UR8, UR4 ;  /* 0x00000008070882a4 */ /* 0x000fe4000f8e0204 */
[----:B------:R-:W-:Y:S02]  /*4550*/  @!UP0 UIADD3 UR9, UPT, UPT, UR10, -UR4, URZ ;  /* 0x800000040a098290 */ /* 0x000fe4000fffe0ff */
[----:B------:R-:W-:Y:S02]  /*4560*/  UIADD3 UR4, UPT, UPT, -UR5, URZ, URZ ;  /* 0x000000ff05047290 */ /* 0x000fe4000fffe1ff */
[----:B------:R-:W-:Y:S02]  /*4570*/  UIADD3 UR7, UPT, UPT, -UR6, URZ, URZ ;  /* 0x000000ff06077290 */ /* 0x000fe4000fffe1ff */
[----:B------:R-:W-:Y:S02]  /*4580*/  @!UP0 UIMAD UR6, UR9, UR42, UR5 ;  /* 0x0000002a090682a4 */ /* 0x000fe4000f8e0205 */
[----:B------:R-:W-:Y:S02]  /*4590*/  UIMAD UR14, UR15, UR4, UR14 ;  /* 0x000000040f0e72a4 */ /* 0x000fe4000f8e020e */
[----:B------:R-:W-:Y:S01]  /*45a0*/  UIMAD UR13, UR46, UR7, UR13 ;  /* 0x000000072e0d72a4 */ /* 0x000fe2000f8e020d */
[----:B------:R-:W-:Y:S02]  /*45b0*/  @!UP0 UMOV UR5, UR8 ;  /* 0x0000000800058c82 */ /* 0x000fe40008000000 */
[----:B------:R-:W-:Y:S02]  /*45c0*/  UIMAD UR14, UR5, UR15, UR14 ;  /* 0x0000000f050e72a4 */ /* 0x000fe4000f8e020e */
[----:B------:R-:W-:Y:S11]  /*45d0*/  UIMAD UR13, UR6, UR46, UR13 ;  /* 0x0000002e060d72a4 */ /* 0x000ff6000f8e020d */
[----:B------:R-:W-:Y:S01]  /*45e0*/  @!UPT UIADD3 URZ, UPT, UPT, URZ, URZ, URZ ;  /* 0x000000fffffff290 */ /* 0x000fe2000fffe0ff */
.L_x_76:
[----:B------:R-:W2:Y:S01]  /*45f0*/  @!UP3 LDCU.128 UR8, c[0x0][0xb10] ;  /* 0x00016200ff08b7ac */ /* 0x000ea20008000c00 */
[----:B------:R-:W-:Y:S02]  /*4600*/  ISETP.NE.U32.AND P0, PT, RZ, UR38, PT ;  /* 0x00000026ff007c0c */ /* 0x000fe4000bf05070 */
[----:B------:R-:W-:Y:S02]  /*4610*/  SHF.L.U32 R4, R11, 0x1f, RZ ;  /* 0x0000001f0b047819 */ /* 0x000fe400000006ff */
[----:B------:R-:W-:Y:S01]  /*4620*/  ISETP.NE.AND.EX P0, PT, RZ, UR39, PT, P0 ;  /* 0x00000027ff007c0c */ /* 0x000fe2000bf05300 */
[----:B------:R-:W4:Y:S01]  /*4630*/  @!UP3 LDCU UR5, c[0x0][0xb0c] ;  /* 0x00016180ff05b7ac */ /* 0x000f220008000800 */
[----:B------:R-:W-:Y:S02]  /*4640*/  USHF.L.U32 UR35, UR30, 0x6, URZ ;  /* 0x000000061e237899 */ /* 0x000fe400080006ff */
[----:B------:R-:W-:Y:S02]  /*4650*/  USHF.L.U32 UR34, UR31, 0x8, URZ ;  /* 0x000000081f227899 */ /* 0x000fe400080006ff */
[----:B--2---:R-:W-:Y:S07]  /*4660*/  UIMAD.WIDE.U32 UR6, UR14, UR8, URZ ;  /* 0x000000080e0672a5 */ /* 0x004fee000f8e00ff */
[----:B------:R-:W-:Y:S01]  /*4670*/  @!UP3 UMOV UR4, UR7 ;  /* 0x000000070004bc82 */ /* 0x000fe20008000000 */
[----:B----4-:R-:W-:Y:S02]  /*4680*/  @!UP3 UISETP.NE.AND UP0, UPT, UR5, 0x1, UPT ;  /* 0x000000010500b88c */ /* 0x010fe4000bf05270 */
[----:B------:R-:W-:Y:S02]  /*4690*/  @!UP3 USHF.R.U32.HI UR4, URZ, UR9, UR4 ;  /* 0x00000009ff04b299 */ /* 0x000fe40008011604 */
[----:B------:R-:W-:Y:S02]  /*46a0*/  UIMAD.WIDE.U32 UR6, UR13, UR11, URZ ;  /* 0x0000000b0d0672a5 */ /* 0x000fe4000f8e00ff */
[----:B------:R-:W-:Y:S02]  /*46b0*/  @!UP3 USEL UR8, UR14, UR4, !UP0 ;  /* 0x000000040e08b287 */ /* 0x000fe4000c000000 */
[----:B------:R-:W-:Y:S03]  /*46c0*/  @!UP3 UISETP.NE.AND UP0, UPT, UR10, 0x1, UPT ;  /* 0x000000010a00b88c */ /* 0x000fe6000bf05270 */
[----:B------:R-:W-:Y:S02]  /*46d0*/  @!UP3 UMOV UR6, UR7 ;  /* 0x000000070006bc82 */ /* 0x000fe40008000000 */
[----:B------:R-:W2:Y:S02]  /*46e0*/  @!UP3 LDCU UR4, c[0x0][0xb20] ;  /* 0x00016400ff04b7ac */ /* 0x000ea40008000800 */
[----:B--2---:R-:W-:Y:S04]  /*46f0*/  @!UP3 USHF.R.U32.HI UR6, URZ, UR4, UR6 ;  /* 0x00000004ff06b299 */ /* 0x004fe80008011606 */
[----:B------:R-:W-:Y:S04]  /*4700*/  @!UP3 USEL UR6, UR13, UR6, !UP0 ;  /* 0x000000060d06b287 */ /* 0x000fe8000c000000 */
[----:B------:R-:W-:Y:S02]  /*4710*/  @!UP3 UIADD3 UR4, UPT, UPT, -UR8, UR6, URZ ;  /* 0x000000060804b290 */ /* 0x000fe4000fffe1ff */
[----:B------:R-:W-:Y:S02]  /*4720*/  @!UP3 UIADD3 UR6, UPT, UPT, UR8, -UR6, URZ ;  /* 0x800000060806b290 */ /* 0x000fe4000fffe0ff */
[----:B------:R-:W-:Y:S02]  /*4730*/  @!UP3 UIMAD UR14, UR4, UR5, UR14 ;  /* 0x00000005040eb2a4 */ /* 0x000fe4000f8e020e */
[----:B------:R-:W-:Y:S01]  /*4740*/  @!UP3 UIMAD UR13, UR6, UR10, UR13 ;  /* 0x0000000a060db2a4 */ /* 0x000fe2000f8e020d */
[----:B------:R-:W-:Y:S11]  /*4750*/  BRA.U UP4, `(.L_x_77) ;  /* 0x0000000104107547 */ /* 0x000ff6000b800000 */
[----:B-1----:R-:W-:Y:S04]  /*4760*/  MOV R0, UR41 ;  /* 0x0000002900007c02 */ /* 0x002fe80008000f00 */
[----:B------:R-:W-:Y:S04]  /*4770*/  SHF.L.U32 R5, R0, 0x1f, RZ ;  /* 0x0000001f00057819 */ /* 0x000fe800000006ff */
[----:B------:R-:W1:Y:S02]  /*4780*/  SYNCS.PHASECHK.TRANS64.TRYWAIT P1, [UR21+0x88], R5 ;  /* 0x00008805ff0075a7 */ /* 0x000e640008021115 */
[----:B-1----:R-:W-:Y:S05]  /*4790*/  @!P1 BRA `(.L_x_78) ;  /* 0x00000054006c9947 */ /* 0x002fea0003800000 */
.L_x_77:
[----:B------:R-:W-:Y:S05]  /*47a0*/  BRA.U !UP6, `(.L_x_79) ;  /* 0x000000010e387547 */ /* 0x000fea000b800000 */
[----:B------:R-:W-:Y:S01]  /*47b0*/  UPLOP3.LUT UP1, UPT, UPT, UPT, UP5, 0x80, 0x8 ;  /* 0x000000000008789c */ /* 0x000fe20003f2f050 */
[----:B-1----:R-:W-:Y:S01]  /*47c0*/  HFMA2 R0, -RZ, RZ, 0, 5.9604644775390625e-08 ;  /* 0x00000001ff007431 */ /* 0x002fe200000001ff */
[----:B------:R-:W1:Y:S01]  /*47d0*/  LDCU.64 UR8, c[0x0][0x358] ;  /* 0x00006b00ff0877ac */ /* 0x000e620008000a00 */
[----:B------:R-:W-:Y:S03]  /*47e0*/  IMAD.MOV.U32 R81, RZ, RZ, 0x1 ;  /* 0x00000001ff517424 */ /* 0x000fe600078e00ff */
[----:B------:R-:W-:Y:S05]  /*47f0*/  PLOP3.LUT P1, PT, PT, PT, UP1, 0x80, 0x8 ;  /* 0x000000000008781c */ /* 0x000fea0003f2f018 */
[----:B------:R-:W2:Y:S01]  /*4800*/  @UP1 LDCU.64 UR4, c[0x0][0x888] ;  /* 0x00011100ff0417ac */ /* 0x000ea20008000a00 */
[----:B------:R-:W-:Y:S07]  /*4810*/  @UP1 UIMAD UR6, UR36, UR38, URZ ;  /* 0x00000026240612a4 */ /* 0x000fee000f8e02ff */
[----:B------:R-:W-:Y:S01]  /*4820*/  @!P1 PRMT R81, R0, 0x7610, R81 ;  /* 0x0000761000519816 */ /* 0x000fe20000000051 */
[----:B--2---:R-:W-:Y:S06]  /*4830*/  @UP1 UIMAD.WIDE UR4, UR6, 0x4, UR4 ;  /* 0x00000004060418a5 */ /* 0x004fec000f8e0204 */
[----:B------:R-:W-:Y:S01]  /*4840*/  IMAD.U32 R6, RZ, RZ, UR4 ;  /* 0x00000004ff067e24 */ /* 0x000fe2000f8e00ff */
[----:B------:R-:W-:Y:S04]  /*4850*/  MOV R7, UR5 ;  /* 0x0000000500077c02 */ /* 0x000fe80008000f00 */
[----:B------:R-:W2:Y:S01]  /*4860*/  @!UP1 LDCU UR4, c[0x0][0x880] ;  /* 0x00011000ff0497ac */ /* 0x000ea20008000800 */
[----:B-1---5:R4:W5:Y:S02]  /*4870*/  @P1 LDG.E R41, desc[UR8][R6.64] ;  /* 0x0000000806291981 */ /* 0x022964000c1e1900 */
[----:B--2-4-:R-:W-:Y:S07]  /*4880*/  @!P1 IMAD.U32 R41, RZ, RZ, UR4 ;  /* 0x00000004ff299e24 */ /* 0x014fee000f8e00ff */
.L_x_79:
[----:B-----5:R-:W-:Y:S01]  /*4890*/  @!P0 FSETP.EQ.AND P2, PT, R41, RZ, PT ;  /* 0x000000ff2900820b */ /* 0x020fe20003f42000 */
[----:B------:R-:W-:Y:S01]  /*48a0*/  @!UPT UIADD3 URZ, UPT, UPT, URZ, URZ, URZ ;  /* 0x000000fffffff290 */ /* 0x000fe2000fffe0ff */
[----:B------:R-:W-:Y:S11]  /*48b0*/  @!P0 BRA `(.L_x_80) ;  /* 0x0000000000148947 */ /* 0x000ff60003800000 */
[----:B------:R-:W-:Y:S02]  /*48c0*/  LOP3.LUT P0, RZ, R81, 0xff, RZ, 0xc0, !PT ;  /* 0x000000ff51ff7812 */ /* 0x000fe4000780c0ff */
[----:B------:R-:W-:Y:S04]  /*48d0*/  PLOP3.LUT P2, PT, PT, PT, UP1, 0x80, 0x8 ;  /* 0x000000000008781c */ /* 0x000fe80003f4f018 */
[----:B------:R-:W-:Y:S07]  /*48e0*/  PLOP3.LUT P2, PT, P2, PT, PT, 0x8, 0x80 ;  /* 0x000000000080781c */ /* 0x000fee000174e170 */
[----:B------:R-:W-:Y:S11]  /*48f0*/  @P0 FSETP.EQ.AND P2, PT, R41, RZ, PT ;  /* 0x000000ff2900020b */ /* 0x000ff60003f42000 */
[----:B------:R-:W-:Y:S02]  /*4900*/  @!UPT UIADD3 URZ, UPT, UPT, URZ, URZ, URZ ;  /* 0x000000fffffff290 */ /* 0x000fe4000fffe0ff */
.L_x_80:
[----:B------:R-:W2:Y:S01]  /*4910*/  SYNCS.PHASECHK.TRANS64.TRYWAIT P0, [UR21+0x60], R4 ;  /* 0x00006004ff0075a7 */ /* 0x000ea20008001115 */
[----:B------:R-:W-:Y:S04]  /*4920*/  ELECT P1, URZ, PT ;  /* 0x0000000000ff782f */ /* 0x000fe80003820000 */
[----:B------:R-:W-:Y:S01]  /*4930*/  PLOP3.LUT P1, PT, P2, P1, PT, 0xf2, 0x2f ;  /* 0x00000000002f781c */ /* 0x000fe20001723e72 */
[----:B------:R-:W-:Y:S01]  /*4940*/  @!UPT UIADD3 URZ, UPT, UPT, URZ, URZ, URZ ;  /* 0x000000fffffff290 */ /* 0x000fe2000fffe0ff */
[----:B--2---:R-:W-:Y:S11]  /*4950*/  @!P0 BRA `(.L_x_81) ;  /* 0x0000005400148947 */ /* 0x004ff60003800000 */
.L_x_168:
[----:B------:R-:W-:Y:S01]  /*4960*/  @!P1 IADD3 R2, P0, PT, R12, 0x580, RZ ;  /* 0x000005800c029810 */ /* 0x000fe20007f1e0ff */
[----:B------:R-:W-:Y:S01]  /*4970*/  VOTEU.ALL UP0, P1 ;  /* 0x0000000000ff7886 */ /* 0x000fe20000800000 */
[----:B------:R-:W-:Y:S01]  /*4980*/  UMOV UR6, 0x0 ;  /* 0x0000000000067882 */ /* 0x000fe20000000000 */
[----:B------:R-:W-:Y:S01]  /*4990*/  UMOV UR7, 0x10000000 ;  /* 0x1000000000077882 */ /* 0x000fe20000000000 */
[----:B------:R-:W-:Y:S01]  /*49a0*/  @!P1 R2UR UR5, R2 ;  /* 0x00000000020592ca */ /* 0x000fe200000e0000 */
[----:B-1----:R-:W-:Y:S01]  /*49b0*/  @!P1 IMAD.X R0, RZ, RZ, R13, P0 ;  /* 0x000000ffff009224 */ /* 0x002fe200000e060d */
[----:B------:R-:W-:Y:S01]  /*49c0*/  @!UP0 UIADD3 UR32, UPT, UPT, UR21, 0x400, URZ ;  /* 0x0000040015208890 */ /* 0x000fe2000fffe0ff */
[----:B------:R-:W-:Y:S03]  /*49d0*/  VOTEU.ALL UP0, P1 ;  /* 0x0000000000ff7886 */ /* 0x000fe60000800000 */
[----:B------:R-:W-:Y:S01]  /*49e0*/  @!P1 R2UR UR4, R0 ;  /* 0x00000000000492ca */ /* 0x000fe200000e0000 */
[----:B------:R-:W-:Y:S06]  /*49f0*/  @!P1 IMAD.MOV.U32 R0, RZ, RZ, 0x2000 ;  /* 0x00002000ff009424 */ /* 0x000fec00078e00ff */
[----:B------:R-:W-:Y:S06]  /*4a00*/  IMAD.U32 R6, RZ, RZ, UR5 ;  /* 0x00000005ff067e24 */ /* 0x000fec000f8e00ff */
[----:B------:R-:W-:Y:S01]  /*4a10*/  IMAD.U32 R7, RZ, RZ, UR4 ;  /* 0x00000004ff077e24 */ /* 0x000fe2000f8e00ff */
[----:B------:R-:W-:Y:S04]  /*4a20*/  @!P1 R2UR UR4, R6 ;  /* 0x00000000060492ca */ /* 0x000fe800000e0000 */
[----:B------:R-:W-:Y:S11]  /*4a30*/  @!P1 R2UR UR5, R7 ;  /* 0x00000000070592ca */ /* 0x000ff600000e0000 */
[----:B------:R-:W-:Y:S02]  /*4a40*/  @!UPT UIADD3 URZ, UPT, UPT, URZ, URZ, URZ ;  /* 0x000000fffffff290 */ /* 0x000fe4000fffe0ff */
[----:B------:R1:W-:Y:S01]  /*4a50*/  @!UP0 UTMALDG.3D [UR32], [UR4], desc[UR6] ;  /* 0x00000620040085b4 */ /* 0x0003e20008011000 */
[----:B------:R1:W-:Y:S01]  /*4a60*/  @!P1 SYNCS.ARRIVE.TRANS64.RED.A0TR RZ, [UR21+0x40], R0 ;  /* 0x00004000ffff99a7 */ /* 0x0003e20008300415 */
[----:B------:R-:W-:Y:S01]  /*4a70*/  SYNCS.ARRIVE.TRANS64.RED.A1T0 RZ, [UR50], RZ ;  /* 0x000000ffffff79a7 */ /* 0x000fe20008100432 */
[----:B------:R-:W2:Y:S02]  /*4a80*/  SYNCS.PHASECHK.TRANS64.TRYWAIT P0, [UR21+0x68], R4 ;  /* 0x00006804ff0075a7 */ /* 0x000ea40008001115 */
[----:B-12---:R-:W-:Y:S05]  /*4a90*/  @!P0 BRA `(.L_x_82) ;  /* 0x0000005000dc8947 */ /* 0x006fea0003800000 */
.L_x_170:
[----:B------:R-:W-:Y:S01]  /*4aa0*/  @!P1 IADD3 R2, P0, PT, R12, 0x580, RZ ;  /* 0x000005800c029810 */ /* 0x000fe20007f1e0ff */
[----:B------:R-:W-:Y:S01]  /*4ab0*/  VOTEU.ALL UP0, P1 ;  /* 0x0000000000ff7886 */ /* 0x000fe20000800000 */
[----:B------:R-:W-:Y:S01]  /*4ac0*/  UMOV UR6, 0x0 ;  /* 0x0000000000067882 */ /* 0x000fe20000000000 */
[----:B------:R-:W-:Y:S01]  /*4ad0*/  UMOV UR7, 0x10000000 ;  /* 0x1000000000077882 */ /* 0x000fe20000000000 */
[----:B------:R-:W-:Y:S01]  /*4ae0*/  @!P1 R2UR UR5, R2 ;  /* 0x00000000020592ca */ /* 0x000fe200000e0000 */
[----:B------:R-:W-:Y:S01]  /*4af0*/  @!P1 IMAD.X R0, RZ, RZ, R13, P0 ;  /* 0x000000ffff009224 */ /* 0x000fe200000e060d */
[----:B------:R-:W-:Y:S02]  /*4b00*/  @!UP0 UIADD3 UR26, UPT, UPT, UR34, 0x40, URZ ;  /* 0x00000040221a8890 */ /* 0x000fe4000fffe0ff */
[----:B------:R-:W-:Y:S02]  /*4b10*/  @!UP0 UIADD3 UR24, UPT, UPT, UR21, 0x2400, URZ ;  /* 0x0000240015188890 */ /* 0x000fe4000fffe0ff */
[----:B------:R-:W-:Y:S01]  /*4b20*/  @!P1 R2UR UR4, R0 ;  /* 0x00000000000492ca */ /* 0x000fe200000e0000 */
[----:B------:R-:W-:Y:S01]  /*4b30*/  VOTEU.ALL UP0, P1 ;  /* 0x0000000000ff7886 */ /* 0x000fe20000800000 */
[----:B------:R-:W-:Y:S01]  /*4b40*/  @!P1 IMAD.MOV.U32 R0, RZ, RZ, 0x2000 ;  /* 0x00002000ff009424 */ /* 0x000fe200078e00ff */
[----:B------:R-:W-:Y:S01]  /*4b50*/  UMOV UR27, UR35 ;  /* 0x00000023001b7c82 */ /* 0x000fe20008000000 */
[----:B------:R-:W-:Y:S03]  /*4b60*/  UMOV UR28, UR36 ;  /* 0x00000024001c7c82 */ /* 0x000fe60008000000 */
        /* <DEDUP_REMOVED lines=8> */
[----:B------:R-:W4:Y:S02]  /*4bf0*/  SYNCS.PHASECHK.TRANS64.TRYWAIT P0, [UR21+0x70], R4 ;  /* 0x00007004ff0075a7 */ /* 0x000f240008001115 */
[----:B--2-4-:R-:W-:Y:S05]  /*4c00*/  @!P0 BRA `(.L_x_83) ;  /* 0x0000005000988947 */ /* 0x014fea0003800000 */
.L_x_172:
[----:B------:R-:W-:Y:S01]  /*4c10*/  @!P1 IADD3 R2, P0, PT, R12, 0x580, RZ ;  /* 0x000005800c029810 */ /* 0x000fe20007f1e0ff */
[----:B------:R-:W-:Y:S01]  /*4c20*/  VOTEU.ALL UP0, P1 ;  /* 0x0000000000ff7886 */ /* 0x000fe20000800000 */
[----:B------:R-:W-:Y:S01]  /*4c30*/  UMOV UR6, 0x0 ;  /* 0x0000000000067882 */ /* 0x000fe20000000000 */
[----:B------:R-:W-:Y:S01]  /*4c40*/  UMOV UR7, 0x10000000 ;  /* 0x1000000000077882 */ /* 0x000fe20000000000 */
[----:B------:R-:W-:Y:S01]  /*4c50*/  @!P1 R2UR UR5, R2 ;  /* 0x00000000020592ca */ /* 0x000fe200000e0000 */
[----:B------:R-:W-:Y:S01]  /*4c60*/  @!P1 IMAD.X R0, RZ, RZ, R13, P0 ;  /* 0x000000ffff009224 */ /* 0x000fe200000e060d */
[----:B------:R-:W-:Y:S01]  /*4c70*/  @!UP0 UIADD3 UR18, UPT, UPT, UR34, 0x80, URZ ;  /* 0x0000008022128890 */ /* 0x000fe2000fffe0ff */
[----:B------:R-:W-:Y:S01]  /*4c80*/  VIADD R10, R10, 0x1 ;  /* 0x000000010a0a7836 */ /* 0x000fe20000000000 */
        /* <DEDUP_REMOVED lines=16> */
.L_x_174:
[----:B------:R-:W-:Y:S01]  /*4d90*/  @!P1 IADD3 R2, P0, PT, R12, 0x580, RZ ;  /* 0x000005800c029810 */ /* 0x000fe20007f1e0ff */
[----:B------:R-:W-:Y:S01]  /*4da0*/  VOTEU.ALL UP0, P1 ;  /* 0x0000000000ff7886 */ /* 0x000fe20000800000 */
[----:B------:R-:W-:Y:S01]  /*4db0*/  UMOV UR6, 0x0 ;  /* 0x0000000000067882 */ /* 0x000fe20000000000 */
[----:B------:R-:W-:Y:S01]  /*4dc0*/  UMOV UR7, 0x10000000 ;  /* 0x1000000000077882 */ /* 0x000fe20000000000 */
[----:B------:R-:W-:Y:S01]  /*4dd0*/  @!P1 R2UR UR5, R2 ;  /* 0x00000000020592ca */ /* 0x000fe200000e0000 */
[----:B------:R-:W-:Y:S01]  /*4de0*/  @!P1 IMAD.X R0, RZ, RZ, R13, P0 ;  /* 0x000000ffff009224 */ /* 0x000fe200000e060d */
[----:B------:R-:W-:Y:S01]  /*4df0*/  @!UP0 UIADD3 UR10, UPT, UPT, UR34, 0xc0, URZ ;  /* 0x000000c0220a8890 */ /* 0x000fe2000fffe0ff */
[----:B------:R-:W-:Y:S01]  /*4e00*/  R2UR UR18, R83 ;  /* 0x00000000531272ca */ /* 0x000fe200000e0000 */
[----:B------:R-:W-:Y:S01]  /*4e10*/  @!UP0 UIADD3 UR8, UPT, UPT, UR21, 0x6400, URZ ;  /* 0x0000640015088890 */ /* 0x000fe2000fffe0ff */
[----:B------:R-:W-:Y:S01]  /*4e20*/  R2UR UR16, R84 ;  /* 0x00000000541072ca */ /* 0x000fe200000e0000 */
[----:B------:R-:W-:Y:S01]  /*4e30*/  @!UP0 UIADD3 UR9, UPT, UPT, UR21, 0x58, URZ ;  /* 0x0000005815098890 */ /* 0x000fe2000fffe0ff */
[----:B------:R-:W-:Y:S01]  /*4e40*/  @!P1 R2UR UR4, R0 ;  /* 0x00000000000492ca */ /* 0x000fe200000e0000 */
[----:B------:R-:W-:Y:S01]  /*4e50*/  VOTEU.ALL UP0, P1 ;  /* 0x0000000000ff7886 */ /* 0x000fe20000800000 */
[----:B------:R-:W-:Y:S01]  /*4e60*/  UMOV UR11, UR35 ;  /* 0x00000023000b7c82 */ /* 0x000fe20008000000 */
[----:B------:R-:W-:Y:S01]  /*4e70*/  UMOV UR12, UR36 ;  /* 0x00000024000c7c82 */ /* 0x000fe20008000000 */
[C---:B------:R-:W-:Y:S01]  /*4e80*/  ISETP.NE.AND P0, PT, R10.reuse, 0x2, PT ;  /* 0x000000020a00780c */ /* 0x040fe20003f05270 */
[----:B------:R-:W-:Y:S01]  /*4e90*/  UMOV UR36, UR29 ;  /* 0x0000001d00247c82 */ /* 0x000fe20008000000 */
[----:B-1----:R-:W-:Y:S01]  /*4ea0*/  IMAD.U32 R4, RZ, RZ, UR5 ;  /* 0x00000005ff047e24 */ /* 0x002fe2000f8e00ff */
[----:B------:R-:W-:Y:S01]  /*4eb0*/  LOP3.LUT R11, R11, 0x1, RZ, 0x3c, !PT ;  /* 0x000000010b0b7812 */ /* 0x000fe200078e3cff */
[----:B------:R-:W-:Y:S01]  /*4ec0*/  UPLOP3.LUT UP4, UPT, UPT, UPT, UPT, 0x80, 0x8 ;  /* 0x000000000008789c */ /* 0x000fe20003f8f070 */
[----:B------:R-:W-:Y:S01]  /*4ed0*/  SEL R0, RZ, 0x1, P0 ;  /* 0x00000001ff007807 */ /* 0x000fe20000000000 */
[----:B------:R-:W-:Y:S01]  /*4ee0*/  UIADD3 UR31, UPT, UPT, UR13, UR18, URZ ;  /* 0x000000120d1f7290 */ /* 0x000fe2000fffe0ff */
[----:B------:R-:W-:Y:S01]  /*4ef0*/  SEL R10, R10, RZ, P0 ;  /* 0x000000ff0a0a7207 */ /* 0x000fe20000000000 */
[----:B------:R-:W-:Y:S01]  /*4f00*/  UIADD3 UR30, UPT, UPT, UR14, UR16, URZ ;  /* 0x000000100e1e7290 */ /* 0x000fe2000fffe0ff */
[----:B------:R-:W-:Y:S01]  /*4f10*/  IMAD.U32 R5, RZ, RZ, UR4 ;  /* 0x00000004ff057e24 */ /* 0x000fe2000f8e00ff */
[----:B------:R-:W-:Y:S02]  /*4f20*/  @!P1 R2UR UR4, R4 ;  /* 0x00000000040492ca */ /* 0x000fe400000e0000 */
[----:B------:R-:W-:Y:S02]  /*4f30*/  LOP3.LUT R9, R9, R0, RZ, 0x3c, !PT ;  /* 0x0000000009097212 */ /* 0x000fe400078e3cff */
[----:B------:R-:W-:Y:S11]  /*4f40*/  @!P1 R2UR UR5, R5 ;  /* 0x00000000050592ca */ /* 0x000ff600000e0000 */
[----:B------:R-:W-:Y:S02]  /*4f50*/  @!UPT UIADD3 URZ, UPT, UPT, URZ, URZ, URZ ;  /* 0x000000fffffff290 */ /* 0x000fe4000fffe0ff */
[----:B------:R1:W-:Y:S01]  /*4f60*/  @!UP0 UTMALDG.3D [UR8], [UR4], desc[UR6] ;  /* 0x00000608040085b4 */ /* 0x0003e20008011000 */
[----:B------:R1:W-:Y:S01]  /*4f70*/  @!P1 SYNCS.ARRIVE.TRANS64.RED.A0TR RZ, [UR21+0x58], R3 ;  /* 0x00005803ffff99a7 */ /* 0x0003e20008300415 */
[----:B------:R-:W-:Y:S01]  /*4f80*/  SYNCS.ARRIVE.TRANS64.RED.A1T0 RZ, [UR43], RZ ;  /* 0x000000ffffff79a7 */ /* 0x000fe2000810042b */
[----:B------:R-:W-:Y:S05]  /*4f90*/  BRA.U UP2, `(.L_x_85) ;  /* 0xfffffff102587547 */ /* 0x000fea000b83ffff */
[----:B-1----:R-:W-:-:S04]  /*4fa0*/  SHF.L.U32 R3, R11, 0x1f, RZ ;  /* 0x0000001f0b037819 */ /* 0x002fc800000006ff */
[----:B------:R-:W1:Y:S02]  /*4fb0*/  SYNCS.PHASECHK.TRANS64.TRYWAIT P0, [UR21+0x60], R3 ;  /* 0x00006003ff0075a7 */ /* 0x000e640008001115 */
[----:B-1----:R-:W-:Y:S05]  /*4fc0*/  @!P0 BRA `(.L_x_86) ;  /* 0x0000004c00d88947 */ /* 0x002fea0003800000 */
.L_x_176:
[----:B------:R-:W2:Y:S02]  /*4fd0*/  SYNCS.PHASECHK.TRANS64.TRYWAIT P0, [UR21+0x68], R3 ;  /* 0x00006803ff0075a7 */ /* 0x000ea40008001115 */
[----:B--2---:R-:W-:Y:S05]  /*4fe0*/  @!P0 BRA `(.L_x_87) ;  /* 0x0000004c00e88947 */ /* 0x004fea0003800000 */
.L_x_178:
[----:B------:R-:W2:Y:S02]  /*4ff0*/  SYNCS.PHASECHK.TRANS64.TRYWAIT P0, [UR21+0x70], R3 ;  /* 0x00007003ff0075a7 */ /* 0x000ea40008001115 */
[----:B--2---:R-:W-:Y:S05]  /*5000*/  @!P0 BRA `(.L_x_88) ;  /* 0x0000004c00f88947 */ /* 0x004fea0003800000 */
.L_x_180:
[----:B-1----:R-:W-:-:S07]  /*5010*/  MOV R0, UR21 ;  /* 0x0000001500007c02 */ /* 0x002fce0008000f00 */
.L_x_89:
[----:B-1----:R-:W-:-:S04]  /*5020*/  SHF.L.U32 R3, R11, 0x1f, RZ ;  /* 0x0000001f0b037819 */ /* 0x002fc800000006ff */
[----:B------:R1:W2:Y:S03]  /*5030*/  SYNCS.PHASECHK.TRANS64.TRYWAIT P0, [R0+URZ+0x78], R3 ;  /* 0x00007803000075a7 */ /* 0x0002a600080011ff */
[----:B--2---:R-:W-:Y:S05]  /*5040*/  @!P0 NANOSLEEP.SYNCS 0x989680 ;  /* 0x009896800000895d */ /* 0x004fea0003900000 */
[----:B------:R-:W2:Y:S02]  /*5050*/  @!P0 SYNCS.PHASECHK.TRANS64 P0, [R0+URZ+0x78], R3 ;  /* 0x00007803000085a7 */ /* 0x000ea400080010ff */
[----:B--23--:R-:W-:Y:S05]  /*5060*/  @P0 EXIT ;  /* 0x000000000000094d */ /* 0x00cfea0003800000 */
[----:B------:R-:W-:Y:S05]  /*5070*/  BRA `(.L_x_89) ;  /* 0xfffffffc00e87947 */ /* 0x000fea000383ffff */
.L_x_74:
[----:B------:R-:W-:-:S06]  /*5080*/  UISETP.GE.AND UP0, UPT, UR18, 0x4, UPT ;  /* 0x000000041200788c */ /* 0x000fcc000bf06270 */
[----:B------:R-:W-:-:S13]  /*5090*/  PLOP3.LUT P0, PT, PT, PT, UP0, 0x80, 0x8 ;  /* 0x000000000008781c */ /* 0x000fda0003f0f008 */
[----:B-1----:R-:W-:Y:S05]  /*50a0*/  @!P0 EXIT ;  /* 0x000000000000894d */ /* 0x002fea0003800000 */
[----:B------:R-:W1:Y:S08]  /*50b0*/  S2UR UR4, SR_CgaCtaId ;  /* 0x00000000000479c3 */ /* 0x000e700000008800 */
[----:B------:R-:W-:Y:S01]  /*50c0*/  BAR.SYNC.DEFER_BLOCKING 0x6, 0xa0 ;  /* 0x0182800000007b1d */ /* 0x000fe20000010000 */
[C---:B------:R-:W-:Y:S01]  /*50d0*/  IMAD.SHL.U32 R5, R94.reuse, 0x40, RZ ;  /* 0x000000405e057824 */ /* 0x040fe200078e00ff */
[C---:B------:R-:W-:Y:S01]  /*50e0*/  R2P PR, R94.reuse, 0x6 ;  /* 0x000000065e007804 */ /* 0x040fe20000000000 */
[C---:B------:R-:W-:Y:S01]  /*50f0*/  IMAD.SHL.U32 R2, R94.reuse, 0x8, RZ ;  /* 0x000000085e027824 */ /* 0x040fe200078e00ff */
[----:B------:R-:W-:Y:S01]  /*5100*/  CS2R R88, SRZ ;  /* 0x0000000000587805 */ /* 0x000fe2000001ff00 */
[----:B------:R-:W-:Y:S01]  /*5110*/  IMAD.U32 R37, R94, 0x10000, RZ ;  /* 0x000100005e257824 */ /* 0x000fe200078e00ff */
[----:B------:R-:W-:-:S02]  /*5120*/  UMOV UR44, 0x400 ;  /* 0x00000400002c7882 */ /* 0x000fc40000000000 */
[----:B------:R-:W2:Y:S01]  /*5130*/  LDC.64 R78, c[0x0][0x8b0] ;  /* 0x00022c00ff4e7b82 */ /* 0x000ea20000000a00 */
[C---:B------:R-:W-:Y:S01]  /*5140*/  LOP3.LUT R3, R5.reuse, 0x1c0, RZ, 0xc0, !PT ;  /* 0x000001c005037812 */ /* 0x040fe200078ec0ff */
[----:B------:R-:W-:Y:S01]  /*5150*/  IMAD.SHL.U32 R80, R94, 0x20, RZ ;  /* 0x000000205e507824 */ /* 0x000fe200078e00ff */
[----:B------:R-:W-:Y:S01]  /*5160*/  LOP3.LUT R5, R5, 0x200, RZ, 0xc0, !PT ;  /* 0x0000020005057812 */ /* 0x000fe200078ec0ff */
[----:B------:R-:W-:Y:S01]  /*5170*/  IMAD.MOV.U32 R92, RZ, RZ, 0x20 ;  /* 0x00000020ff5c7424 */ /* 0x000fe200078e00ff */
[----:B------:R-:W-:Y:S01]  /*5180*/  LOP3.LUT R2, R3, 0x38, R2, 0xf8, !PT ;  /* 0x0000003803027812 */ /* 0x000fe200078ef802 */
[----:B------:R-:W-:Y:S01]  /*5190*/  IMAD.MOV.U32 R91, RZ, RZ, 0x1 ;  /* 0x00000001ff5b7424 */ /* 0x000fe200078e00ff */
[----:B------:R-:W-:Y:S01]  /*51a0*/  SHF.R.U32.HI R3, RZ, 0x1, R94 ;  /* 0x00000001ff037819 */ /* 0x000fe2000001165e */
[----:B------:R-:W3:Y:S01]  /*51b0*/  LDC.64 R76, c[0x0][0x8a8] ;  /* 0x00022a00ff4c7b82 */ /* 0x000ee20000000a00 */
[----:B------:R-:W-:Y:S01]  /*51c0*/  LOP3.LUT R37, R37, 0x600000, RZ, 0xc0, !PT ;  /* 0x0060000025257812 */ /* 0x000fe200078ec0ff */
[----:B------:R-:W-:Y:S01]  /*51d0*/  IMAD.MOV.U32 R36, RZ, RZ, RZ ;  /* 0x000000ffff247224 */ /* 0x000fe200078e00ff */
[----:B------:R-:W-:Y:S01]  /*51e0*/  LOP3.LUT R80, R5, 0xc00, R80, 0xf8, !PT ;  /* 0x00000c0005507812 */ /* 0x000fe200078ef850 */
[----:B------:R-:W-:Y:S01]  /*51f0*/  IMAD.MOV.U32 R90, RZ, RZ, RZ ;  /* 0x000000ffff5a7224 */ /* 0x000fe200078e00ff */
[----:B------:R-:W-:Y:S01]  /*5200*/  LOP3.LUT R3, R2, 0x8, R3, 0x78, !PT ;  /* 0x0000000802037812 */ /* 0x000fe200078e7803 */
[----:B------:R-:W4:Y:S01]  /*5210*/  LDCU UR59, c[0x0][0x370] ;  /* 0x00006e00ff3b77ac */ /* 0x000f220008000800 */
[----:B------:R-:W-:-:S02]  /*5220*/  SEL R93, R92, 0xffffffe0, !P2 ;  /* 0xffffffe05c5d7807 */ /* 0x000fc40005000000 */
[----:B------:R-:W-:Y:S01]  /*5230*/  LOP3.LUT R80, R80, R3, RZ, 0xfc, !PT ;  /* 0x0000000350507212 */ /* 0x000fe200078efcff */
[----:B-1----:R-:W-:Y:S01]  /*5240*/  ULEA UR44, UR4, UR44, 0x18 ;  /* 0x0000002c042c7291 */ /* 0x002fe2000f8ec0ff */
[----:B------:R-:W-:Y:S01]  /*5250*/  LOP3.LUT R94, R94, 0x60, RZ, 0xc0, !PT ;  /* 0x000000605e5e7812 */ /* 0x000fe200078ec0ff */
[----:B------:R-:W1:Y:S01]  /*5260*/  LDCU UR43, c[0x0][0xb0c] ;  /* 0x00016180ff2b77ac */ /* 0x000e620008000800 */
[----:B------:R-:W-:Y:S01]  /*5270*/  SEL R92, R92, 0xffffffe0, !P1 ;  /* 0xffffffe05c5c7807 */ /* 0x000fe20004800000 */
[----:B------:R-:W-:Y:S01]  /*5280*/  UIADD3 UR4, UPT, UPT, UR44, 0x400, URZ ;  /* 0x000004002c047890 */ /* 0x000fe2000fffe0ff */
[----:B------:R-:W1:Y:S04]  /*5290*/  LDCU UR39, c[0x0][0xb30] ;  /* 0x00016600ff2777ac */ /* 0x000e680008000800 */
[----:B------:R-:W4:Y:S01]  /*52a0*/  LDS R0, [UR44+0x140] ;  /* 0x0001402cff007984 */ /* 0x000f220008000800 */
[----:B------:R-:W-:Y:S01]  /*52b0*/  IMAD.U32 R86, RZ, RZ, UR4 ;  /* 0x00000004ff567e24 */ /* 0x000fe2000f8e00ff */
[----:B------:R-:W1:Y:S01]  /*52c0*/  LDCU.64 UR56, c[0x0][0x888] ;  /* 0x00011100ff3877ac */ /* 0x000e620008000a00 */
[----:B------:R-:W1:Y:S01]  /*52d0*/  LDCU.64 UR40, c[0x0][0xb28] ;  /* 0x00016500ff2877ac */ /* 0x000e620008000a00 */
[----:B------:R-:W1:Y:S01]  /*52e0*/  LDCU.64 UR62, c[0x0][0x890] ;  /* 0x00011200ff3e77ac */ /* 0x000e620008000a00 */
[----:B------:R-:W1:Y:S01]  /*52f0*/  LDCU.128 UR52, c[0x0][0xb10] ;  /* 0x00016200ff3477ac */ /* 0x000e620008000c00 */
[----:B------:R-:W1:Y:S01]  /*5300*/  LDCU UR58, c[0x0][0x374] ;  /* 0x00006e80ff3a77ac */ /* 0x000e620008000800 */
[----:B------:R-:W-:Y:S01]  /*5310*/  UMOV UR47, URZ ;  /* 0x000000ff002f7c82 */ /* 0x000fe20008000000 */
[----:B------:R-:W-:Y:S01]  /*5320*/  UMOV UR46, URZ ;  /* 0x000000ff002e7c82 */ /* 0x000fe20008000000 */
[----:B-1234-:R-:W-:-:S07]  /*5330*/  IMAD.IADD R37, R0, 0x1, R37 ;  /* 0x0000000100257824 */ /* 0x01efce00078e0225 */
.L_x_133:
[C---:B------:R-:W-:Y:S02]  /*5340*/  LEA R3, R88.reuse, UR44, 0x3 ;  /* 0x0000002c58037c11 */ /* 0x040fe4000f8e18ff */
[----:B------:R-:W-:Y:S02]  /*5350*/  SHF.L.U32 R0, R89, 0x1f, RZ ;  /* 0x0000001f59007819 */ /* 0x000fe400000006ff */
[----:B------:R-:W-:Y:S02]  /*5360*/  LEA R5, R88, UR44, 0x4 ;  /* 0x0000002c58057c11 */ /* 0x000fe4000f8e20ff */
[----:B-1----:R-:W1:Y:S02]  /*5370*/  SYNCS.PHASECHK.TRANS64.TRYWAIT P0, [R3+URZ+0x90], R0 ;  /* 0x00009000030075a7 */ /* 0x002e6400080011ff */
[----:B-1----:R-:W-:Y:S05]  /*5380*/  @!P0 BRA `(.L_x_90) ;  /* 0x0000004c00308947 */ /* 0x002fea0003800000 */
.L_x_181:
[----:B------:R-:W2:Y:S01]  /*5390*/  LDS.128 R4, [R5+0x120] ;  /* 0x0001200005047984 */ /* 0x000ea20000000c00 */
[----:B------:R-:W-:Y:S01]  /*53a0*/  UISETP.GE.AND UP0, UPT, UR42, 0x1, UPT ;  /* 0x000000012a00788c */ /* 0x000fe2000bf06270 */
[----:B------:R-:W-:Y:S01]  /*53b0*/  @!PT LDS RZ, [RZ] ;  /* 0x00000000fffff984 */ /* 0x000fe20000000800 */
[----:B------:R-:W-:Y:S01]  /*53c0*/  @!PT LDS RZ, [RZ] ;  /* 0x00000000fffff984 */ /* 0x000fe20000000800 */
[----:B------:R-:W-:Y:S01]  /*53d0*/  @!PT LDS RZ, [RZ] ;  /* 0x00000000fffff984 */ /* 0x000fe20000000800 */
[----:B------:R-:W-:Y:S01]  /*53e0*/  @!PT LDS RZ, [RZ] ;  /* 0x00000000fffff984 */ /* 0x000fe20000000800 */
[----:B------:R3:W-:Y:S06]  /*53f0*/  MEMBAR.ALL.CTA ;  /* 0x0000000000007992 */ /* 0x0007ec0000008000 */
[----:B---3--:R-:W3:Y:S01]  /*5400*/  FENCE.VIEW.ASYNC.S ;  /* 0x00000000000073c6 */ /* 0x008ee20000000000 */
[----:B--2---:R-:W-:Y:S11]  /*5410*/  LOP3.LUT P0, RZ, R6, 0x1, RZ, 0xc0, !PT ;  /* 0x0000000106ff7812 */ /* 0x004ff6000780c0ff */
[----:B------:R-:W-:Y:S02]  /*5420*/  @!UPT UIADD3 URZ, UPT, UPT, URZ, URZ, URZ ;  /* 0x000000fffffff290 */ /* 0x000fe4000fffe0ff */
[----:B---3--:R-:W-:Y:S01]  /*5430*/  VOTEU.ANY UP1, P0 ;  /* 0x0000000000ff7886 */ /* 0x008fe20000020100 */
[----:B------:R-:W-:Y:S01]  /*5440*/  PLOP3.LUT P0, PT, PT, PT, UP1, 0x80, 0x8 ;  /* 0x000000000008781c */ /* 0x000fe20003f0f018 */
[----:B------:R-:W-:Y:S11]  /*5450*/  UP2UR UR61, UPR, URZ, 0x2 ;  /* 0x00000002ff3d7883 */ /* 0x000ff60008000000 */
[----:B------:R-:W-:Y:S01]  /*5460*/  @!UPT UIADD3 URZ, UPT, UPT, URZ, URZ, URZ ;  /* 0x000000fffffff290 */ /* 0x000fe2000fffe0ff */
[----:B-1----:R-:W-:Y:S02]  /*5470*/  @P0 SHF.R.U32.HI R0, RZ, 0x10, R5 ;  /* 0x00000010ff000819 */ /* 0x002fe40000011605 */
        /* <DEDUP_REMOVED lines=12> */
[----:B------:R-:W2:Y:S01]  /*5540*/  LDCU UR12, c[0x0][0xb20] ;  /* 0x00016400ff0c77ac */ /* 0x000ea20008000800 */
[----:B------:R-:W-:Y:S02]  /*5550*/  UIMAD.WIDE.U32 UR4, UR58, UR55, URZ ;  /* 0x000000373a0472a5 */ /* 0x000fe4000f8e00ff */
[----:B------:R-:W-:Y:S02]  /*5560*/  UIMAD.WIDE.U32 UR6, UR59, UR52, URZ ;  /* 0x000000343b0672a5 */ /* 0x000fe4000f8e00ff */
[----:B------:R-:W-:Y:S02]  /*5570*/  UISETP.NE.AND UP0, UPT, UR54, 0x1, UPT ;  /* 0x000000013600788c */ /* 0x000fe4000bf05270 */
[----:B------:R-:W-:Y:S02]  /*5580*/  UIMAD.WIDE.U32 UR8, UR37, UR55, URZ ;  /* 0x00000037250872a5 */ /* 0x000fe4000f8e00ff */
[----:B------:R-:W-:Y:S02]  /*5590*/  UIMAD.WIDE.U32 UR10, UR38, UR52, URZ ;  /* 0x00000034260a72a5 */ /* 0x000fe4000f8e00ff */
[----:B------:R-:W-:Y:S02]  /*55a0*/  UISETP.NE.AND UP1, UPT, UR43, 0x1, UPT ;  /* 0x000000012b00788c */ /* 0x000fe4000bf25270 */
[----:B------:R-:W-:Y:S01]  /*55b0*/  UISETP.NE.AND UP2, UPT, UR42, 0x1, UPT ;  /* 0x000000012a00788c */ /* 0x000fe2000bf45270 */
[----:B------:R-:W-:Y:S02]  /*55c0*/  UMOV UR4, UR5 ;  /* 0x0000000500047c82 */ /* 0x000fe40008000000 */
[----:B--2---:R-:W-:Y:S03]  /*55d0*/  USHF.R.U32.HI UR5, URZ, UR12, UR4 ;  /* 0x0000000cff057299 */ /* 0x004fe60008011604 */
[----:B------:R-:W-:Y:S02]  /*55e0*/  UMOV UR4, UR7 ;  /* 0x0000000700047c82 */ /* 0x000fe40008000000 */
[----:B------:R-:W-:Y:S02]  /*55f0*/  USHF.R.U32.HI UR7, URZ, UR53, UR4 ;  /* 0x00000035ff077299 */ /* 0x000fe40008011604 */
[----:B------:R-:W-:Y:S02]  /*5600*/  USEL UR4, UR58, UR5, !UP0 ;  /* 0x000000053a047287 */ /* 0x000fe4000c000000 */
[----:B------:R-:W-:Y:S01]  /*5610*/  USEL UR7, UR59, UR7, !UP1 ;  /* 0x000000073b077287 */ /* 0x000fe2000c800000 */
[----:B------:R-:W-:Y:S01]  /*5620*/  UMOV UR5, UR9 ;  /* 0x0000000900057c82 */ /* 0x000fe20008000000 */
[----:B------:R-:W-:Y:S02]  /*5630*/  UIMAD.WIDE.U32 UR8, UR4, UR40, URZ ;  /* 0x00000028040872a5 */ /* 0x000fe4000f8e00ff */
[----:B------:R-:W-:Y:S03]  /*5640*/  USHF.R.U32.HI UR6, URZ, UR12, UR5 ;  /* 0x0000000cff067299 */ /* 0x000fe60008011605 */
[----:B------:R-:W-:Y:S01]  /*5650*/  UMOV UR5, UR11 ;  /* 0x0000000b00057c82 */ /* 0x000fe20008000000 */
[----:B------:R-:W-:Y:S02]  /*5660*/  UIMAD.WIDE.U32 UR10, UR7, UR40, URZ ;  /* 0x00000028070a72a5 */ /* 0x000fe4000f8e00ff */
[----:B------:R-:W-:Y:S02]  /*5670*/  USHF.R.U32.HI UR12, URZ, UR53, UR5 ;  /* 0x00000035ff0c7299 */ /* 0x000fe40008011605 */
[----:B------:R-:W-:Y:S01]  /*5680*/  USEL UR6, UR37, UR6, !UP0 ;  /* 0x0000000625067287 */ /* 0x000fe2000c000000 */
[----:B------:R-:W-:Y:S02]  /*5690*/  UMOV UR5, UR9 ;  /* 0x0000000900057c82 */ /* 0x000fe40008000000 */
[----:B------:R-:W-:Y:S01]  /*56a0*/  UMOV UR10, UR11 ;  /* 0x0000000b000a7c82 */ /* 0x000fe20008000000 */
[----:B------:R-:W-:Y:S02]  /*56b0*/  @UP2 USHF.R.U32.HI UR4, URZ, UR41, UR5 ;  /* 0x00000029ff042299 */ /* 0x000fe40008011605 */
[----:B------:R-:W-:Y:S02]  /*56c0*/  @UP2 USHF.R.U32.HI UR7, URZ, UR41, UR10 ;  /* 0x00000029ff072299 */ /* 0x000fe4000801160a */
[----:B------:R-:W-:Y:S02]  /*56d0*/  UIMAD UR4, UR42, UR4, URZ ;  /* 0x000000042a0472a4 */ /* 0x000fe4000f8e02ff */
[----:B------:R-:W-:Y:S02]  /*56e0*/  UIMAD.WIDE.U32 UR10, UR6, UR40, URZ ;  /* 0x00000028060a72a5 */ /* 0x000fe4000f8e00ff */
[----:B------:R-:W-:Y:S02]  /*56f0*/  USEL UR5, UR38, UR12, !UP1 ;  /* 0x0000000c26057287 */ /* 0x000fe4000c800000 */
[----:B------:R-:W-:Y:S02]  /*5700*/  UIMAD UR8, UR42, UR7, URZ ;  /* 0x000000072a0872a4 */ /* 0x000fe4000f8e02ff */
[----:B------:R-:W-:Y:S03]  /*5710*/  UISETP.GE.AND UP0, UPT, UR6, UR4, UPT ;  /* 0x000000040600728c */ /* 0x000fe6000bf06270 */
[----:B------:R-:W-:Y:S01]  /*5720*/  UMOV UR4, UR11 ;  /* 0x0000000b00047c82 */ /* 0x000fe20008000000 */
[----:B------:R-:W-:Y:S02]  /*5730*/  UISETP.GE.OR UP0, UPT, UR5, UR8, UP0 ;  /* 0x000000080500728c */ /* 0x000fe40008706670 */
[----:B------:R-:W-:Y:S02]  /*5740*/  USHF.R.U32.HI UR4, URZ, UR41, UR4 ;  /* 0x00000029ff047299 */ /* 0x000fe40008011604 */
[----:B------:R-:W-:Y:S02]  /*5750*/  UIMAD.WIDE.U32 UR8, UR5, UR40, URZ ;  /* 0x00000028050872a5 */ /* 0x000fe4000f8e00ff */
[----:B------:R-:W-:Y:S02]  /*5760*/  USEL UR11, UR6, UR4, !UP2 ;  /* 0x00000004060b7287 */ /* 0x000fe4000d000000 */
[----:B------:R-:W-:Y:S02]  /*5770*/  UIADD3 UR8, UPT, UPT, -UR5, URZ, URZ ;  /* 0x000000ff05087290 */ /* 0x000fe4000fffe1ff */
[----:B------:R-:W-:Y:S01]  /*5780*/  UIADD3 UR10, UPT, UPT, -UR11, URZ, URZ ;  /* 0x000000ff0b0a7290 */ /* 0x000fe2000fffe1ff */
[----:B------:R-:W-:Y:S01]  /*5790*/  @!UP0 UMOV UR4, UR9 ;  /* 0x0000000900048c82 */ /* 0x000fe20008000000 */
[----:B------:R-:W-:Y:S02]  /*57a0*/  UIADD3 UR9, UPT, UPT, -UR6, URZ, URZ ;  /* 0x000000ff06097290 */ /* 0x000fe4000fffe1ff */
[----:B------:R-:W-:Y:S02]  /*57b0*/  @!UP0 USHF.R.U32.HI UR4, URZ, UR41, UR4 ;  /* 0x00000029ff048299 */ /* 0x000fe40008011604 */
[----:B------:R-:W-:Y:S02]  /*57c0*/  UIMAD UR10, UR42, UR10, UR6 ;  /* 0x0000000a2a0a72a4 */ /* 0x000fe4000f8e0206 */
[----:B------:R-:W-:Y:S04]  /*57d0*/  @!UP0 USEL UR4, UR5, UR4, !UP2 ;  /* 0x0000000405048287 */ /* 0x000fe8000d000000 */
[----:B------:R-:W-:Y:S02]  /*57e0*/  @!UP0 UIMAD UR10, UR7, UR10, UR4 ;  /* 0x0000000a070a82a4 */ /* 0x000fe4000f8e0204 */
[----:B------:R-:W-:Y:S02]  /*57f0*/  @!UP0 UIADD3 UR11, UPT, UPT, UR11, -UR4, URZ ;  /* 0x800000040b0b8290 */ /* 0x000fe4000fffe0ff */
[----:B------:R-:W-:Y:S02]  /*5800*/  UIMAD UR7, UR43, UR8, UR38 ;  /* 0x000000082b0772a4 */ /* 0x000fe4000f8e0226 */
[----:B------:R-:W-:Y:S02]  /*5810*/  @!UP0 UIMAD UR6, UR11, UR42, UR5 ;  /* 0x0000002a0b0682a4 */ /* 0x000fe4000f8e0205 */
[----:B------:R-:W-:Y:S01]  /*5820*/  UIMAD UR4, UR54, UR9, UR37 ;  /* 0x00000009360472a4 */ /* 0x000fe2000f8e0225 */
[----:B------:R-:W-:Y:S02]  /*5830*/  @!UP0 UMOV UR5, UR10 ;  /* 0x0000000a00058c82 */ /* 0x000fe40008000000 */
[----:B------:R-:W-:Y:S02]  /*5840*/  UIMAD UR38, UR5, UR43, UR7 ;  /* 0x0000002b052672a4 */ /* 0x000fe4000f8e0207 */
[----:B------:R-:W-:Y:S11]  /*5850*/  UIMAD UR37, UR6, UR54, UR4 ;  /* 0x00000036062572a4 */ /* 0x000ff6000f8e0204 */
[----:B------:R-:W-:Y:S01]  /*5860*/  @!UPT UIADD3 URZ, UPT, UPT, URZ, URZ, URZ ;  /* 0x000000fffffff290 */ /* 0x000fe2000fffe0ff */
.L_x_91:
[----:B------:R-:W-:Y:S01]  /*5870*/  UISETP.NE.AND UP0, UPT, UR39, 0x1, UPT ;  /* 0x000000012700788c */ /* 0x000fe2000bf05270 */
[----:B------:R-:W-:Y:S01]  /*5880*/  LOP3.LUT P0, RZ, R86, 0x3f0, RZ, 0xc0, !PT ;  /* 0x000003f056ff7812 */ /* 0x000fe2000780c0ff */
[----:B------:R-:W-:Y:S01]  /*5890*/  USHF.L.U32 UR50, UR30, 0x6, URZ ;  /* 0x000000061e327899 */ /* 0x000fe200080006ff */
[----:B------:R-:W-:Y:S01]  /*58a0*/  BSSY.RECONVERGENT B6, `(.L_x_92) ;  /* 0x0000034000067945 */ /* 0x000fe20003800200 */
[----:B------:R-:W-:Y:S01]  /*58b0*/  USHF.L.U32 UR49, UR31, 0x8, URZ ;  /* 0x000000081f317899 */ /* 0x000fe200080006ff */
[----:B------:R-:W-:Y:S06]  /*58c0*/  IADD3 R88, PT, PT, R88, 0x1, RZ ;  /* 0x0000000158587810 */ /* 0x000fec0007ffe0ff */
[----:B------:R-:W2:Y:S01]  /*58d0*/  @!UP0 LDCU.128 UR12, c[0x0][0xb10] ;  /* 0x00016200ff0c87ac */ /* 0x000ea20008000c00 */
[----:B------:R-:W3:Y:S01]  /*58e0*/  @!UP0 LDCU UR5, c[0x0][0xb0c] ;  /* 0x00016180ff0587ac */ /* 0x000ee20008000800 */
[----:B------:R-:W4:Y:S01]  /*58f0*/  @!UP0 LDCU UR10, c[0x0][0xb20] ;  /* 0x00016400ff0a87ac */ /* 0x000f220008000800 */
[----:B--2---:R-:W-:Y:S02]  /*5900*/  UIMAD.WIDE.U32 UR8, UR38, UR12, URZ ;  /* 0x0000000c260872a5 */ /* 0x004fe4000f8e00ff */
[----:B------:R-:W-:Y:S02]  /*5910*/  UIMAD.WIDE.U32 UR6, UR37, UR15, URZ ;  /* 0x0000000f250672a5 */ /* 0x000fe4000f8e00ff */
[----:B------:R-:W-:Y:S03]  /*5920*/  @!UP0 UISETP.NE.AND UP1, UPT, UR14, 0x1, UPT ;  /* 0x000000010e00888c */ /* 0x000fe6000bf25270 */
[----:B------:R-:W-:Y:S01]  /*5930*/  @!UP0 UMOV UR4, UR9 ;  /* 0x0000000900048c82 */ /* 0x000fe20008000000 */
[----:B---3--:R-:W-:Y:S02]  /*5940*/  @!UP0 UISETP.NE.AND UP2, UPT, UR5, 0x1, UPT ;  /* 0x000000010500888c */ /* 0x008fe4000bf45270 */
[----:B------:R-:W-:Y:S01]  /*5950*/  @!UP0 USHF.R.U32.HI UR4, URZ, UR13, UR4 ;  /* 0x0000000dff048299 */ /* 0x000fe20008011604 */
[----:B------:R-:W-:Y:S02]  /*5960*/  @!UP0 UMOV UR6, UR7 ;  /* 0x0000000700068c82 */ /* 0x000fe40008000000 */
[----:B----4-:R-:W-:Y:S02]  /*5970*/  @!UP0 USHF.R.U32.HI UR6, URZ, UR10, UR6 ;  /* 0x0000000aff068299 */ /* 0x010fe40008011606 */
[----:B------:R-:W-:Y:S02]  /*5980*/  @!UP0 USEL UR7, UR38, UR4, !UP2 ;  /* 0x0000000426078287 */ /* 0x000fe4000d000000 */
[----:B------:R-:W-:Y:S04]  /*5990*/  @!UP0 USEL UR6, UR37, UR6, !UP1 ;  /* 0x0000000625068287 */ /* 0x000fe8000c800000 */
[----:B------:R-:W-:Y:S02]  /*59a0*/  @!UP0 UIADD3 UR4, UPT, UPT, -UR7, UR6, URZ ;  /* 0x0000000607048290 */ /* 0x000fe4000fffe1ff */
[----:B------:R-:W-:Y:S02]  /*59b0*/  @!UP0 UIADD3 UR6, UPT, UPT, UR7, -UR6, URZ ;  /* 0x8000000607068290 */ /* 0x000fe4000fffe0ff */
[----:B------:R-:W-:Y:S02]  /*59c0*/  @!UP0 UIMAD UR38, UR4, UR5, UR38 ;  /* 0x00000005042682a4 */ /* 0x000fe4000f8e0226 */
[----:B------:R-:W-:Y:S01]  /*59d0*/  @!UP0 UIMAD UR37, UR6, UR14, UR37 ;  /* 0x0000000e062582a4 */ /* 0x000fe2000f8e0225 */
[----:B------:R-:W-:Y:S11]  /*59e0*/  @!P0 BRA `(.L_x_93) ;  /* 0x00000000007c8947 */ /* 0x000ff60003800000 */
[----:B------:R-:W2:Y:S01]  /*59f0*/  LDCU.64 UR8, c[0x4][0x80] ;  /* 0x01001000ff0877ac */ /* 0x000ea20008000a00 */
[----:B------:R-:W-:Y:S01]  /*5a00*/  MOV R2, 0x0 ;  /* 0x0000000000027802 */ /* 0x000fe20000000f00 */
[----:B------:R-:W-:Y:S02]  /*5a10*/  HFMA2 R12, -RZ, RZ, 0, 5.9604644775390625e-08 ;  /* 0x00000001ff0c7431 */ /* 0x000fe400000001ff */
[----:B------:R-:W-:Y:S01]  /*5a20*/  IMAD.MOV.U32 R8, RZ, RZ, 0x70 ;  /* 0x00000070ff087424 */ /* 0x000fe200078e00ff */
[----:B------:R3:W4:Y:S01]  /*5a30*/  LDC.64 R14, c[0x4][R2] ;  /* 0x01000000020e7b82 */ /* 0x0007220000000a00 */
[----:B------:R-:W1:Y:S01]  /*5a40*/  LDCU.64 UR6, c[0x4][0x88] ;  /* 0x01001100ff0677ac */ /* 0x000e620008000a00 */
[----:B------:R-:W-:Y:S01]  /*5a50*/  IMAD.MOV.U32 R13, RZ, RZ, RZ ;  /* 0x000000ffff0d7224 */ /* 0x000fe200078e00ff */
[----:B------:R-:W1:Y:S01]  /*5a60*/  LDCU.64 UR4, c[0x4][0x8] ;  /* 0x01000100ff0477ac */ /* 0x000e620008000a00 */
[----:B--2---:R-:W-:Y:S01]  /*5a70*/  MOV R5, UR9 ;  /* 0x0000000900057c02 */ /* 0x004fe20008000f00 */
[----:B------:R-:W-:Y:S01]  /*5a80*/  IMAD.U32 R4, RZ, RZ, UR8 ;  /* 0x00000008ff047e24 */ /* 0x000fe2000f8e00ff */
[----:B-1----:R-:W-:Y:S01]  /*5a90*/  MOV R7, UR7 ;  /* 0x0000000700077c02 */ /* 0x002fe20008000f00 */
[----:B------:R-:W-:Y:S01]  /*5aa0*/  IMAD.U32 R6, RZ, RZ, UR6 ;  /* 0x00000006ff067e24 */ /* 0x000fe2000f8e00ff */
[----:B------:R-:W-:Y:S01]  /*5ab0*/  MOV R11, UR5 ;  /* 0x00000005000b7c02 */ /* 0x000fe20008000f00 */
[----:B------:R-:W-:Y:S02]  /*5ac0*/  IMAD.U32 R10, RZ, RZ, UR4 ;  /* 0x00000004ff0a7e24 */ /* 0x000fe4000f8e00ff */
[----:B------:R-:W-:Y:S07]  /*5ad0*/  LEPC R20, `(.L_x_94) ;  /* 0x000000001014794e */ /* 0x000fee0000000000 */
[----:B---345:R-:W-:Y:S05]  /*5ae0*/  CALL.ABS.NOINC R14 ;  /* 0x000000000e007343 */ /* 0x038fea0003c00000 */
.L_x_94:
[----:B------:R-:W1:Y:S01]  /*5af0*/  LDCU.64 UR8, c[0x4][0x80] ;  /* 0x01001000ff0877ac */ /* 0x000e620008000a00 */
[----:B------:R-:W2:Y:S01]  /*5b00*/  LDC.64 R2, c[0x4][R2] ;  /* 0x0100000002027b82 */ /* 0x000ea20000000a00 */
[----:B------:R-:W-:Y:S02]  /*5b10*/  HFMA2 R12, -RZ, RZ, 0, 5.9604644775390625e-08 ;  /* 0x00000001ff0c7431 */ /* 0x000fe400000001ff */
[----:B------:R-:W-:Y:S02]  /*5b20*/  IMAD.MOV.U32 R8, RZ, RZ, 0x70 ;  /* 0x00000070ff087424 */ /* 0x000fe400078e00ff */
[----:B------:R-:W-:Y:S01]  /*5b30*/  IMAD.MOV.U32 R13, RZ, RZ, RZ ;  /* 0x000000ffff0d7224 */ /* 0x000fe200078e00ff */
[----:B------:R-:W3:Y:S01]  /*5b40*/  LDCU.64 UR6, c[0x4][0x88] ;  /* 0x01001100ff0677ac */ /* 0x000ee20008000a00 */
[----:B------:R-:W4:Y:S01]  /*5b50*/  LDCU.64 UR4, c[0x4][0x8] ;  /* 0x01000100ff0477ac */ /* 0x000f220008000a00 */
[----:B-1----:R-:W-:Y:S02]  /*5b60*/  MOV R4, UR8 ;  /* 0x0000000800047c02 */ /* 0x002fe40008000f00 */
[----:B------:R-:W-:Y:S02]  /*5b70*/  MOV R5, UR9 ;  /* 0x0000000900057c02 */ /* 0x000fe40008000f00 */
[----:B---3--:R-:W-:Y:S01]  /*5b80*/  MOV R7, UR7 ;  /* 0x0000000700077c02 */ /* 0x008fe20008000f00 */
[----:B------:R-:W-:Y:S01]  /*5b90*/  IMAD.U32 R6, RZ, RZ, UR6 ;  /* 0x00000006ff067e24 */ /* 0x000fe2000f8e00ff */
[----:B----4-:R-:W-:Y:S01]  /*5ba0*/  MOV R11, UR5 ;  /* 0x00000005000b7c02 */ /* 0x010fe20008000f00 */
[----:B------:R-:W-:Y:S02]  /*5bb0*/  IMAD.U32 R10, RZ, RZ, UR4 ;  /* 0x00000004ff0a7e24 */ /* 0x000fe4000f8e00ff */
[----:B------:R-:W-:Y:S07]  /*5bc0*/  LEPC R20, `(.L_x_93) ;  /* 0x000000001014794e */ /* 0x000fee0000000000 */
[----:B--2---:R-:W-:Y:S05]  /*5bd0*/  CALL.ABS.NOINC R2 ;  /* 0x0000000002007343 */ /* 0x004fea0003c00000 */
.L_x_93:
[----:B------:R-:W-:Y:S05]  /*5be0*/  BSYNC.RECONVERGENT B6 ;  /* 0x0000000000067941 */ /* 0x000fea0003800200 */
.L_x_92:
[----:B------:R-:W-:Y:S01]  /*5bf0*/  R2UR UR4, R85 ;  /* 0x00000000550472ca */ /* 0x000fe200000e0000 */
[----:B------:R-:W-:Y:S01]  /*5c00*/  UISETP.NE.U32.AND UP0, UPT, UR62, URZ, UPT ;  /* 0x000000ff3e00728c */ /* 0x000fe2000bf05070 */
[----:B------:R-:W-:Y:S02]  /*5c10*/  ISETP.NE.U32.AND P4, PT, R78, RZ, PT ;  /* 0x000000ff4e00720c */ /* 0x000fe40003f85070 */
[----:B------:R-:W-:Y:S01]  /*5c20*/  ISETP.NE.U32.AND P2, PT, RZ, UR56, PT ;  /* 0x00000038ff007c0c */ /* 0x000fe2000bf45070 */
[----:B------:R-:W-:Y:S01]  /*5c30*/  UISETP.NE.AND.EX UP1, UPT, UR63, URZ, UPT, UP0 ;  /* 0x000000ff3f00728c */ /* 0x000fe2000bf25300 */
[----:B------:R-:W-:Y:S01]  /*5c40*/  ISETP.NE.AND.EX P4, PT, R79, RZ, PT, P4 ;  /* 0x000000ff4f00720c */ /* 0x000fe20003f85340 */
[----:B------:R-:W-:Y:S01]  /*5c50*/  UPLOP3.LUT UP0, UPT, UPT, UPT, UPT, 0x40, 0x4 ;  /* 0x000000000004789c */ /* 0x000fe20003f0e870 */
[----:B------:R-:W-:Y:S05]  /*5c60*/  ISETP.NE.AND.EX P2, PT, RZ, UR57, PT, P2 ;  /* 0x00000039ff007c0c */ /* 0x000fea000bf45320 */
[----:B------:R-:W-:Y:S06]  /*5c70*/  UISETP.NE.AND UP2, UPT, UR4, URZ, UPT ;  /* 0x000000ff0400728c */ /* 0x000fec000bf45270 */
[----:B------:R-:W-:Y:S05]  /*5c80*/  PLOP3.LUT P1, PT, PT, PT, UP2, 0x80, 0x8 ;  /* 0x000000000008781c */ /* 0x000fea0003f2f028 */
[----:B------:R-:W-:Y:S06]  /*5c90*/  @UP2 UPLOP3.LUT UP0, UPT, UPT, UPT, UP1, 0x80, 0x8 ;  /* 0x000000000008289c */ /* 0x000fec0003f0f010 */
[----:B------:R-:W-:Y:S01]  /*5ca0*/  PLOP3.LUT P0, PT, PT, PT, UP0, 0x80, 0x8 ;  /* 0x000000000008781c */ /* 0x000fe20003f0f008 */
[----:B------:R-:W-:Y:S01]  /*5cb0*/  @!UPT UIADD3 URZ, UPT, UPT, URZ, URZ, URZ ;  /* 0x000000fffffff290 */ /* 0x000fe2000fffe0ff */
[----:B------:R-:W-:Y:S11]  /*5cc0*/  BRA.U !UP1, `(.L_x_95) ;  /* 0x00000001093c7547 */ /* 0x000ff6000b800000 */
[----:B------:R-:W-:Y:S01]  /*5cd0*/  UISETP.NE.U32.AND UP0, UPT, UR56, URZ, UPT ;  /* 0x000000ff3800728c */ /* 0x000fe2000bf05070 */
[----:B-1----:R-:W-:Y:S01]  /*5ce0*/  HFMA2 R0, -RZ, RZ, 0, 5.9604644775390625e-08 ;  /* 0x00000001ff007431 */ /* 0x002fe200000001ff */
[----:B------:R-:W1:Y:S01]  /*5cf0*/  LDCU.64 UR8, c[0x0][0x358] ;  /* 0x00006b00ff0877ac */ /* 0x000e620008000a00 */
[----:B------:R-:W-:Y:S01]  /*5d00*/  IMAD.MOV.U32 R81, RZ, RZ, 0x1 ;  /* 0x00000001ff517424 */ /* 0x000fe200078e00ff */
[----:B------:R-:W-:Y:S06]  /*5d10*/  UISETP.NE.AND.EX UP0, UPT, UR57, URZ, UPT, UP0 ;  /* 0x000000ff3900728c */ /* 0x000fec000bf05300 */
        /* <DEDUP_REMOVED lines=9> */
[----:B--23--:R-:W-:Y:S02]  /*5db0*/  @!P3 IMAD.U32 R41, RZ, RZ, UR4 ;  /* 0x00000004ff29be24 */ /* 0x00cfe4000f8e00ff */
.L_x_95:
[----:B------:R-:W-:Y:S05]  /*5dc0*/  @!P4 BRA `(.L_x_96) ;  /* 0x000000000024c947 */ /* 0x000fea0003800000 */
[----:B------:R-:W-:Y:S01]  /*5dd0*/  ISETP.NE.U32.AND P3, PT, R76, RZ, PT ;  /* 0x000000ff4c00720c */ /* 0x000fe20003f65070 */
[----:B------:R-:W2:Y:S03]  /*5de0*/  LDCU.64 UR4, c[0x0][0x358] ;  /* 0x00006b00ff0477ac */ /* 0x000ea60008000a00 */
[----:B------:R-:W-:Y:S11]  /*5df0*/  ISETP.NE.AND.EX P3, PT, R77, RZ, PT, P3 ;  /* 0x000000ff4d00720c */ /* 0x000ff60003f65330 */
[----:B------:R-:W-:Y:S02]  /*5e00*/  @!UPT UIADD3 URZ, UPT, UPT, URZ, URZ, URZ ;  /* 0x000000fffffff290 */ /* 0x000fe4000fffe0ff */
[----:B------:R-:W3:Y:S01]  /*5e10*/  @P3 LDC.64 R2, c[0x0][0x8a8] ;  /* 0x00022a00ff023b82 */ /* 0x000ee20000000a00 */
[----:B-1----:R-:W-:Y:S04]  /*5e20*/  @P3 IMAD R0, R78, UR36, RZ ;  /* 0x000000244e003c24 */ /* 0x002fe8000f8e02ff */
[----:B---3--:R-:W-:Y:S05]  /*5e30*/  @P3 IMAD.WIDE R2, R0, 0x4, R2 ;  /* 0x0000000400023825 */ /* 0x008fea00078e0202 */
[----:B--2--5:R2:W5:Y:S02]  /*5e40*/  @P3 LDG.E R38, desc[UR4][R2.64] ;  /* 0x0000000402263981 */ /* 0x024564000c1e1900 */
[----:B--2---:R-:W3:Y:S02]  /*5e50*/  @!P3 LDC R38, c[0x0][0x8a0] ;  /* 0x00022800ff26bb82 */ /* 0x004ee40000000800 */
.L_x_96:
[----:B-----5:R-:W-:Y:S01]  /*5e60*/  FSETP.NEU.AND P3, PT, R41, RZ, PT ;  /* 0x000000ff2900720b */ /* 0x020fe20003f6d000 */
[----:B------:R-:W-:Y:S01]  /*5e70*/  IMAD.SHL.U32 R47, R80, 0x2, RZ ;  /* 0x00000002502f7824 */ /* 0x000fe200078e00ff */
[----:B------:R-:W-:Y:S01]  /*5e80*/  SEL R5, RZ, 0xffffffff, P2 ;  /* 0xffffffffff057807 */ /* 0x000fe20001000000 */
[----:B------:R-:W-:Y:S01]  /*5e90*/  BSSY B1, `(.L_x_97) ;  /* 0x0000044000017945 */ /* 0x000fe20003800000 */
[----:B------:R-:W-:Y:S01]  /*5ea0*/  @P1 LOP3.LUT P2, RZ, R81, 0xff, RZ, 0xc0, !PT ;  /* 0x000000ff51ff1812 */ /* 0x000fe2000784c0ff */
[----:B------:R-:W-:Y:S01]  /*5eb0*/  VIADD R97, R47, UR44 ;  /* 0x0000002c2f617c36 */ /* 0x000fe20008000000 */
[----:B------:R-:W-:Y:S01]  /*5ec0*/  @P1 SEL R2, RZ, 0xffffffff, P3 ;  /* 0xffffffffff021807 */ /* 0x000fe20001800000 */
[----:B------:R-:W-:Y:S01]  /*5ed0*/  IMAD.MOV.U32 R60, RZ, RZ, 0x1 ;  /* 0x00000001ff3c7424 */ /* 0x000fe200078e00ff */
[----:B------:R-:W-:Y:S01]  /*5ee0*/  LOP3.LUT R91, R91, 0x1, RZ, 0x3c, !PT ;  /* 0x000000015b5b7812 */ /* 0x000fe200078e3cff */
[----:B------:R-:W-:Y:S01]  /*5ef0*/  IMAD.MOV.U32 R46, RZ, RZ, RZ ;  /* 0x000000ffff2e7224 */ /* 0x000fe200078e00ff */
[----:B------:R-:W-:Y:S02]  /*5f00*/  @P0 SEL R2, R5, R2, !P2 ;  /* 0x0000000205020207 */ /* 0x000fe40005000000 */
[----:B------:R-:W-:Y:S02]  /*5f10*/  CS2R R74, SRZ ;  /* 0x00000000004a7805 */ /* 0x000fe4000001ff00 */
[----:B------:R-:W-:Y:S02]  /*5f20*/  LEA R98, R36, UR44, 0x3 ;  /* 0x0000002c24627c11 */ /* 0x000fe4000f8e18ff */
[----:B------:R-:W-:Y:S02]  /*5f30*/  CS2R R72, SRZ ;  /* 0x0000000000487805 */ /* 0x000fe4000001ff00 */
[----:B------:R-:W-:Y:S02]  /*5f40*/  @P1 LOP3.LUT R2, R2, 0x1, RZ, 0xc0, !PT ;  /* 0x0000000102021812 */ /* 0x000fe400078ec0ff */
[----:B------:R-:W-:Y:S02]  /*5f50*/  CS2R R66, SRZ ;  /* 0x0000000000427805 */ /* 0x000fe4000001ff00 */
[----:B------:R-:W-:Y:S02]  /*5f60*/  SHF.L.U32 R3, R90, 0x1f, RZ ;  /* 0x0000001f5a037819 */ /* 0x000fe400000006ff */
[----:B------:R-:W-:Y:S02]  /*5f70*/  CS2R R64, SRZ ;  /* 0x0000000000407805 */ /* 0x000fe4000001ff00 */
[----:B------:R-:W-:Y:S02]  /*5f80*/  ISETP.NE.U32.OR P6, PT, R2, 0x1, !P1 ;  /* 0x000000010200780c */ /* 0x000fe40004fc5470 */
[----:B------:R-:W-:Y:S02]  /*5f90*/  CS2R R58, SRZ ;  /* 0x00000000003a7805 */ /* 0x000fe4000001ff00 */
[----:B------:R-:W-:Y:S02]  /*5fa0*/  PLOP3.LUT P2, PT, PT, PT, UP1, 0x80, 0x8 ;  /* 0x000000000008781c */ /* 0x000fe40003f4f018 */
[----:B------:R-:W-:Y:S02]  /*5fb0*/  CS2R R56, SRZ ;  /* 0x0000000000387805 */ /* 0x000fe4000001ff00 */
[----:B------:R-:W-:Y:S02]  /*5fc0*/  LEA.HI R39, R36, R36, RZ, 0x1 ;  /* 0x0000002424277211 */ /* 0x000fe400078f08ff */
[----:B------:R-:W-:Y:S02]  /*5fd0*/  CS2R R50, SRZ ;  /* 0x0000000000327805 */ /* 0x000fe4000001ff00 */
[----:B------:R-:W-:Y:S02]  /*5fe0*/  LOP3.LUT P4, R87, R81, 0xff, RZ, 0xc0, !PT ;  /* 0x000000ff51577812 */ /* 0x000fe4000788c0ff */
[----:B------:R-:W-:Y:S02]  /*5ff0*/  CS2R R48, SRZ ;  /* 0x0000000000307805 */ /* 0x000fe4000001ff00 */
[----:B------:R-:W-:Y:S01]  /*6000*/  SEL R2, RZ, 0xffffffff, P3 ;  /* 0xffffffffff027807 */ /* 0x000fe20001800000 */
[C---:B-1----:R-:W-:Y:S01]  /*6010*/  IMAD.SHL.U32 R0, R39.reuse, 0x80, RZ ;  /* 0x0000008027007824 */ /* 0x042fe200078e00ff */
[----:B------:R-:W-:Y:S01]  /*6020*/  LOP3.LUT R39, R39, 0xffe, RZ, 0xc0, !PT ;  /* 0x00000ffe27277812 */ /* 0x000fe200078ec0ff */
[----:B------:R-:W-:Y:S01]  /*6030*/  VIADD R99, R97, 0x400 ;  /* 0x0000040061637836 */ /* 0x000fe20000000000 */
[----:B------:R-:W-:Y:S01]  /*6040*/  P2R R95, PR, RZ, 0x40 ;  /* 0x00000040ff5f7803 */ /* 0x000fe20000000000 */
[----:B------:R-:W-:Y:S01]  /*6050*/  IMAD.IADD R96, R92, 0x1, R97 ;  /* 0x000000015c607824 */ /* 0x000fe200078e0261 */
[----:B------:R-:W-:Y:S01]  /*6060*/  @P6 SHF.L.U32 R4, R91, 0x1f, RZ ;  /* 0x0000001f5b046819 */ /* 0x000fe200000006ff */
[----:B------:R-:W-:Y:S01]  /*6070*/  IMAD.IADD R39, R36, 0x1, -R39 ;  /* 0x0000000124277824 */ /* 0x000fe200078e0a27 */
[----:B------:R-:W-:Y:S02]  /*6080*/  @P2 SEL R2, R5, R2, !P4 ;  /* 0x0000000205022207 */ /* 0x000fe40006000000 */
[----:B------:R-:W1:Y:S01]  /*6090*/  @P6 SYNCS.PHASECHK.TRANS64.TRYWAIT P1, [UR44+0x40], R4 ;  /* 0x00004004ff0065a7 */ /* 0x000e62000802112c */
[----:B------:R-:W-:Y:S02]  /*60a0*/  LOP3.LUT R0, R0, 0xffffff00, RZ, 0xc0, !PT ;  /* 0xffffff0000007812 */ /* 0x000fe400078ec0ff */
[----:B------:R-:W-:Y:S03]  /*60b0*/  LOP3.LUT R2, R2, 0x1, RZ, 0xc0, !PT ;  /* 0x0000000102027812 */ /* 0x000fe600078ec0ff */
[----:B------:R-:W-:Y:S01]  /*60c0*/  IMAD.IADD R0, R37, 0x1, R0 ;  /* 0x0000000125007824 */ /* 0x000fe200078e0200 */
[----:B------:R-:W-:Y:S03]  /*60d0*/  ISETP.NE.U32.AND P5, PT, R2, 0x1, PT ;  /* 0x000000010200780c */ /* 0x000fe60003fa5070 */
[----:B------:R-:W-:Y:S01]  /*60e0*/  IMAD R39, R39, 0x100000, R0 ;  /* 0x0010000027277824 */ /* 0x000fe200078e0200 */
[----:B------:R-:W-:Y:S01]  /*60f0*/  P2R R61, PR, RZ, 0x20 ;  /* 0x00000020ff3d7803 */ /* 0x000fe20000000000 */
[----:B------:R2:W4:Y:S01]  /*6100*/  SYNCS.PHASECHK.TRANS64.TRYWAIT P0, [R98+URZ+0xb0], R3 ;  /* 0x0000b003620075a7 */ /* 0x00052200080011ff */
[----:B-1----:R-:W-:Y:S01]  /*6110*/  @P6 SEL R60, RZ, 0x1, !P1 ;  /* 0x00000001ff3c6807 */ /* 0x002fe20004800000 */
[----:B--2---:R-:W-:Y:S06]  /*6120*/  @!P6 BRA `(.L_x_98) ;  /* 0x000000000068e947 */ /* 0x004fec0003800000 */
[C---:B------:R-:W-:Y:S01]  /*6130*/  @P5 IMAD R5, R93.reuse, 0x2, R99 ;  /* 0x000000025d055824 */ /* 0x040fe200078e0263 */
[----:B------:R-:W-:Y:S01]  /*6140*/  ISETP.NE.AND P1, PT, R60, RZ, PT ;  /* 0x000000ff3c00720c */ /* 0x000fe20003f25270 */
[----:B------:R-:W-:Y:S01]  /*6150*/  @P5 IMAD R2, R93, 0x2, R97 ;  /* 0x000000025d025824 */ /* 0x000fe200078e0261 */
[----:B------:R-:W-:Y:S01]  /*6160*/  BSSY B0, `(.L_x_99) ;  /* 0x000000e000007945 */ /* 0x000fe20003800000 */
[----:B------:R-:W-:Y:S01]  /*6170*/  IMAD.MOV.U32 R74, RZ, RZ, RZ ;  /* 0x000000ffff4a7224 */ /* 0x000fe200078e00ff */
[----:B------:R-:W-:Y:S01]  /*6180*/  CS2R R66, SRZ ;  /* 0x0000000000427805 */ /* 0x000fe2000001ff00 */
[----:B------:R-:W-:Y:S01]  /*6190*/  @P5 IMAD.IADD R4, R92, 0x1, R5 ;  /* 0x000000015c045824 */ /* 0x000fe200078e0205 */
[----:B------:R-:W-:Y:S02]  /*61a0*/  CS2R R64, SRZ ;  /* 0x0000000000407805 */ /* 0x000fe4000001ff00 */
[----:B------:R-:W-:Y:S02]  /*61b0*/  CS2R R72, SRZ ;  /* 0x0000000000487805 */ /* 0x000fe4000001ff00 */
[----:B------:R-:W-:Y:S02]  /*61c0*/  CS2R R50, SRZ ;  /* 0x0000000000327805 */ /* 0x000fe4000001ff00 */
[----:B------:R-:W-:Y:S02]  /*61d0*/  CS2R R48, SRZ ;  /* 0x0000000000307805 */ /* 0x000fe4000001ff00 */
[----:B------:R-:W-:Y:S02]  /*61e0*/  CS2R R58, SRZ ;  /* 0x00000000003a7805 */ /* 0x000fe4000001ff00 */
[----:B------:R-:W-:Y:S01]  /*61f0*/  CS2R R56, SRZ ;  /* 0x0000000000387805 */ /* 0x000fe2000001ff00 */
[----:B------:R-:W-:Y:S06]  /*6200*/  @P1 BRA `(.L_x_100) ;  /* 0x00000000000c1947 */ /* 0x000fec0003800000 */
[----:B------:R-:W-:Y:S04]  /*6210*/  SHF.L.U32 R5, R91, 0x1f, RZ ;  /* 0x0000001f5b057819 */ /* 0x000fe800000006ff */
[----:B------:R-:W1:Y:S02]  /*6220*/  SYNCS.PHASECHK.TRANS64.TRYWAIT P1, [UR44+0x40], R5 ;  /* 0x00004005ff0075a7 */ /* 0x000e64000802112c */
[----:B-1----:R-:W-:Y:S05]  /*6230*/  @!P1 BRA `(.L_x_101) ;  /* 0x0000003c00989947 */ /* 0x002fea0003800000 */
.L_x_100:
[----:B------:R-:W-:Y:S05]  /*6240*/  BSYNC B0 ;  /* 0x0000000000007941 */ /* 0x000fea0003800000 */
.L_x_99:
[----:B------:R-:W-:Y:S01]  /*6250*/  ISETP.NE.AND P1, PT, R61, RZ, PT ;  /* 0x000000ff3d00720c */ /* 0x000fe20003f25270 */
[----:B------:R-:W-:Y:S11]  /*6260*/  HFMA2 R46, -RZ, RZ, 0, 5.9604644775390625e-08 ;  /* 0x00000001ff2e7431 */ /* 0x000ff600000001ff */
[----:B------:R-:W-:Y:S01]  /*6270*/  @!UPT UIADD3 URZ, UPT, UPT, URZ, URZ, URZ ;  /* 0x000000fffffff290 */ /* 0x000fe2000fffe0ff */
[----:B------:R-:W-:Y:S05]  /*6280*/  @P1 WARPSYNC.ALL ;  /* 0x0000000000001948 */ /* 0x000fea0003800000 */
[----:B------:R2:W1:Y:S04]  /*6290*/  @P1 LDSM.16.M88.4 R64, [R2+0x400] ;  /* 0x000400000240183b */ /* 0x0004680000000200 */
[----:B------:R2:W1:Y:S04]  /*62a0*/  @P1 LDSM.16.M88.4 R72, [R4] ;  /* 0x000000000448183b */ /* 0x0004680000000200 */
[----:B------:R2:W1:Y:S04]  /*62b0*/  @P1 LDSM.16.M88.4 R48, [R47+UR44+0x400] ;  /* 0x0004002c2f30183b */ /* 0x0004680008000200 */
[----:B------:R2:W1:Y:S02]  /*62c0*/  @P1 LDSM.16.M88.4 R56, [R96+0x400] ;  /* 0x000400006038183b */ /* 0x0004640000000200 */
.L_x_98:
[----:B------:R-:W-:Y:S05]  /*62d0*/  BSYNC B1 ;  /* 0x0000000000017941 */ /* 0x000fea0003800000 */
.L_x_97:
[----:B-1----:R-:W-:Y:S04]  /*62e0*/  SHF.R.U32.HI R5, RZ, 0x15, R39 ;  /* 0x00000015ff057819 */ /* 0x002fe80000011627 */
[----:B------:R-:W-:Y:S01]  /*62f0*/  LOP3.LUT P1, RZ, R5, 0x3, R82, 0x48, !PT ;  /* 0x0000000305ff7812 */ /* 0x000fe20007824852 */
[----:B------:R-:W-:Y:S01]  /*6300*/  @!UPT UIADD3 URZ, UPT, UPT, URZ, URZ, URZ ;  /* 0x000000fffffff290 */ /* 0x000fe2000fffe0ff */
[----:B----4-:R-:W-:Y:S11]  /*6310*/  @P0 BRA `(.L_x_102) ;  /* 0x0000000000080947 */ /* 0x010ff60003800000 */
[----:B------:R-:W1:Y:S02]  /*6320*/  SYNCS.PHASECHK.TRANS64.TRYWAIT P0, [R98+URZ+0xb0], R3 ;  /* 0x0000b003620075a7 */ /* 0x000e6400080011ff */
[----:B-1----:R-:W-:Y:S05]  /*6330*/  @!P0 BRA `(.L_x_103) ;  /* 0x0000003c00708947 */ /* 0x002fea0003800000 */
.L_x_102:
[----:B------:R-:W-:Y:S05]  /*6340*/  @!P1 BRA `(.L_x_104) ;  /* 0x0000000000409947 */ /* 0x000fea0003800000 */
[----:B------:R-:W4:Y:S01]  /*6350*/  LDCU.64 UR8, c[0x4][0x70] ;  /* 0x01000e00ff0877ac */ /* 0x000f220008000a00 */
[----:B-1----:R-:W-:Y:S01]  /*6360*/  MOV R3, 0x0 ;  /* 0x0000000000037802 */ /* 0x002fe20000000f00 */
[----:B------:R-:W-:Y:S02]  /*6370*/  HFMA2 R12, -RZ, RZ, 0, 5.9604644775390625e-08 ;  /* 0x00000001ff0c7431 */ /* 0x000fe400000001ff */
[----:B------:R-:W-:Y:S02]  /*6380*/  IMAD.MOV.U32 R8, RZ, RZ, 0x192 ;  /* 0x00000192ff087424 */ /* 0x000fe400078e00ff */
[----:B------:R-:W-:Y:S01]  /*6390*/  IMAD.MOV.U32 R13, RZ, RZ, RZ ;  /* 0x000000ffff0d7224 */ /* 0x000fe200078e00ff */
[----:B------:R-:W1:Y:S01]  /*63a0*/  LDCU.64 UR6, c[0x4][0x78] ;  /* 0x01000f00ff0677ac */ /* 0x000e620008000a00 */
[----:B--2---:R-:W2:Y:S01]  /*63b0*/  LDC.64 R2, c[0x4][R3] ;  /* 0x0100000003027b82 */ /* 0x004ea20000000a00 */
[----:B------:R-:W5:Y:S01]  /*63c0*/  LDCU.64 UR4, c[0x4][0x10] ;  /* 0x01000200ff0477ac */ /* 0x000f620008000a00 */
[----:B----4-:R-:W-:Y:S01]  /*63d0*/  MOV R5, UR9 ;  /* 0x0000000900057c02 */ /* 0x010fe20008000f00 */
[----:B------:R-:W-:Y:S01]  /*63e0*/  IMAD.U32 R4, RZ, RZ, UR8 ;  /* 0x00000008ff047e24 */ /* 0x000fe2000f8e00ff */
[----:B-1----:R-:W-:Y:S01]  /*63f0*/  MOV R7, UR7 ;  /* 0x0000000700077c02 */ /* 0x002fe20008000f00 */
[----:B------:R-:W-:Y:S01]  /*6400*/  IMAD.U32 R6, RZ, RZ, UR6 ;  /* 0x00000006ff067e24 */ /* 0x000fe2000f8e00ff */
[----:B-----5:R-:W-:Y:S01]  /*6410*/  MOV R11, UR5 ;  /* 0x00000005000b7c02 */ /* 0x020fe20008000f00 */
[----:B------:R-:W-:Y:S02]  /*6420*/  IMAD.U32 R10, RZ, RZ, UR4 ;  /* 0x00000004ff0a7e24 */ /* 0x000fe4000f8e00ff */
[----:B------:R-:W-:Y:S07]  /*6430*/  LEPC R20, `(.L_x_104) ;  /* 0x000000001014794e */ /* 0x000fee0000000000 */
[----:B--23--:R-:W-:Y:S05]  /*6440*/  CALL.ABS.NOINC R2 ;  /* 0x0000000002007343 */ /* 0x00cfea0003c00000 */
.L_x_104:
[C---:B------:R-:W-:Y:S01]  /*6450*/  SHF.L.U32 R40, R48.reuse, 0x10, RZ ;  /* 0x0000001030287819 */ /* 0x040fe200000006ff */
[----:B------:R-:W-:Y:S05]  /*6460*/  WARPSYNC.ALL ;  /* 0x0000000000007948 */ /* 0x000fea0003800000 */
[----:B------:R-:W-:Y:S01]  /*6470*/  R2UR UR4, R39 ;  /* 0x00000000270472ca */ /* 0x000fe200000e0000 */
[----:B------:R-:W-:Y:S01]  /*6480*/  BSSY.RECONVERGENT B0, `(.L_x_105) ;  /* 0x000008b000007945 */ /* 0x000fe20003800200 */
[----:B------:R-:W-:Y:S02]  /*6490*/  LOP3.LUT R43, R48, 0xffff0000, RZ, 0xc0, !PT ;  /* 0xffff0000302b7812 */ /* 0x000fe400078ec0ff */
[----:B------:R-:W-:Y:S02]  /*64a0*/  SHF.L.U32 R42, R49, 0x10, RZ ;  /* 0x00000010312a7819 */ /* 0x000fe400000006ff */
[----:B------:R-:W-:Y:S02]  /*64b0*/  SHF.L.U32 R45, R51, 0x10, RZ ;  /* 0x00000010332d7819 */ /* 0x000fe400000006ff */
[----:B------:R-:W-:Y:S02]  /*64c0*/  SHF.L.U32 R62, R93, 0x1, RZ ;  /* 0x000000015d3e7819 */ /* 0x000fe400000006ff */
[----:B------:R-:W-:Y:S02]  /*64d0*/  ISETP.NE.AND P0, PT, R94, RZ, PT ;  /* 0x000000ff5e00720c */ /* 0x000fe40003f05270 */
[----:B------:R-:W-:Y:S01]  /*64e0*/  IADD3 R99, PT, PT, R99, R62, RZ ;  /* 0x0000003e63637210 */ /* 0x000fe20007ffe0ff */
[----:B--2---:R-:W3:Y:S03]  /*64f0*/  LDTM.16dp256bit.x8 R4, tmem[UR4] ;  /* 0x00000004000479ee */ /* 0x004ee600081a0000 */
[----:B------:R-:W-:Y:S01]  /*6500*/  IADD3 R100, PT, PT, R92, R99, RZ ;  /* 0x000000635c647210 */ /* 0x000fe20007ffe0ff */
[C---:B---3--:R-:W-:Y:S01]  /*6510*/  FMUL R0, R38.reuse, R4 ;  /* 0x0000000426007220 */ /* 0x048fe20000400000 */
[C---:B------:R-:W-:Y:S01]  /*6520*/  FMUL R2, R38.reuse, R5 ;  /* 0x0000000526027220 */ /* 0x040fe20000400000 */
[C---:B-1----:R-:W-:Y:S01]  /*6530*/  FMUL R3, R38.reuse, R6 ;  /* 0x0000000626037220 */ /* 0x042fe20000400000 */
[----:B------:R-:W-:Y:S01]  /*6540*/  FMUL R7, R38, R7 ;  /* 0x0000000726077220 */ /* 0x000fe20000400000 */
[----:B------:R-:W-:Y:S01]  /*6550*/  FFMA R0, R41, R40, R0 ;  /* 0x0000002829007223 */ /* 0x000fe20000000000 */
[----:B------:R-:W-:Y:S01]  /*6560*/  LOP3.LUT R40, R49, 0xffff0000, RZ, 0xc0, !PT ;  /* 0xffff000031287812 */ /* 0x000fe200078ec0ff */
[C---:B------:R-:W-:Y:S01]  /*6570*/  FFMA R2, R41.reuse, R43, R2 ;  /* 0x0000002b29027223 */ /* 0x040fe20000000002 */
[C---:B------:R-:W-:Y:S01]  /*6580*/  SHF.L.U32 R43, R50.reuse, 0x10, RZ ;  /* 0x00000010322b7819 */ /* 0x040fe200000006ff */
[C---:B------:R-:W-:Y:S01]  /*6590*/  FFMA R3, R41.reuse, R42, R3 ;  /* 0x0000002a29037223 */ /* 0x040fe20000000003 */
[----:B------:R-:W-:Y:S01]  /*65a0*/  LOP3.LUT R42, R50, 0xffff0000, RZ, 0xc0, !PT ;  /* 0xffff0000322a7812 */ /* 0x000fe200078ec0ff */
[----:B------:R-:W-:Y:S01]  /*65b0*/  FMUL R4, R38, R8 ;  /* 0x0000000826047220 */ /* 0x000fe20000400000 */
[----:B------:R-:W-:Y:S01]  /*65c0*/  F2FP.BF16.F32.PACK_AB R52, R2, R0 ;  /* 0x000000000234723e */ /* 0x000fe200000010ff */
[----:B------:R-:W-:Y:S01]  /*65d0*/  FFMA R7, R41, R40, R7 ;  /* 0x0000002829077223 */ /* 0x000fe20000000007 */
[----:B------:R-:W-:Y:S01]  /*65e0*/  LOP3.LUT R40, R51, 0xffff0000, RZ, 0xc0, !PT ;  /* 0xffff000033287812 */ /* 0x000fe200078ec0ff */
[C---:B------:R-:W-:Y:S01]  /*65f0*/  FMUL R5, R38.reuse, R9 ;  /* 0x0000000926057220 */ /* 0x040fe20000400000 */
[C---:B------:R-:W-:Y:S01]  /*6600*/  FMUL R6, R38.reuse, R10 ;  /* 0x0000000a26067220 */ /* 0x040fe20000400000 */
[----:B------:R-:W-:Y:S01]  /*6610*/  FMUL R11, R38, R11 ;  /* 0x0000000b260b7220 */ /* 0x000fe20000400000 */
[----:B------:R-:W-:Y:S01]  /*6620*/  F2FP.BF16.F32.PACK_AB R53, R7, R3 ;  /* 0x000000030735723e */ /* 0x000fe200000010ff */
[C---:B------:R-:W-:Y:S01]  /*6630*/  FFMA R4, R41.reuse, R43, R4 ;  /* 0x0000002b29047223 */ /* 0x040fe20000000004 */
[C---:B------:R-:W-:Y:S01]  /*6640*/  SHF.L.U32 R43, R56.reuse, 0x10, RZ ;  /* 0x00000010382b7819 */ /* 0x040fe200000006ff */
[----:B------:R-:W-:Y:S01]  /*6650*/  FFMA R5, R41, R42, R5 ;  /* 0x0000002a29057223 */ /* 0x000fe20000000005 */
[----:B------:R-:W-:Y:S01]  /*6660*/  LOP3.LUT R42, R57, 0xffff0000, RZ, 0xc0, !PT ;  /* 0xffff0000392a7812 */ /* 0x000fe200078ec0ff */
[----:B------:R-:W-:Y:S01]  /*6670*/  FFMA R6, R41, R45, R6 ;  /* 0x0000002d29067223 */ /* 0x000fe20000000006 */
[----:B------:R-:W-:Y:S01]  /*6680*/  SHF.L.U32 R45, R57, 0x10, RZ ;  /* 0x00000010392d7819 */ /* 0x000fe200000006ff */
[----:B------:R-:W-:Y:S01]  /*6690*/  FFMA R11, R41, R40, R11 ;  /* 0x00000028290b7223 */ /* 0x000fe2000000000b */
[----:B------:R-:W-:Y:S01]  /*66a0*/  LOP3.LUT R40, R56, 0xffff0000, RZ, 0xc0, !PT ;  /* 0xffff000038287812 */ /* 0x000fe200078ec0ff */
[C---:B------:R-:W-:Y:S01]  /*66b0*/  FMUL R8, R38.reuse, R12 ;  /* 0x0000000c26087220 */ /* 0x040fe20000400000 */
[----:B------:R-:W-:Y:S01]  /*66c0*/  F2FP.BF16.F32.PACK_AB R54, R5, R4 ;  /* 0x000000040536723e */ /* 0x000fe200000010ff */
[C---:B------:R-:W-:Y:S01]  /*66d0*/  FMUL R9, R38.reuse, R13 ;  /* 0x0000000d26097220 */ /* 0x040fe20000400000 */
[----:B------:R-:W-:Y:S01]  /*66e0*/  F2FP.BF16.F32.PACK_AB R55, R11, R6 ;  /* 0x000000060b37723e */ /* 0x000fe200000010ff */
[C---:B------:R-:W-:Y:S01]  /*66f0*/  FMUL R10, R38.reuse, R14 ;  /* 0x0000000e260a7220 */ /* 0x040fe20000400000 */
[----:B------:R-:W-:Y:S01]  /*6700*/  FMUL R15, R38, R15 ;  /* 0x0000000f260f7220 */ /* 0x000fe20000400000 */
[----:B------:R-:W-:Y:S01]  /*6710*/  FFMA R8, R41, R43, R8 ;  /* 0x0000002b29087223 */ /* 0x000fe20000000008 */
[----:B------:R-:W-:Y:S01]  /*6720*/  SHF.L.U32 R43, R59, 0x10, RZ ;  /* 0x000000103b2b7819 */ /* 0x000fe200000006ff */
[C---:B------:R-:W-:Y:S01]  /*6730*/  FFMA R9, R41.reuse, R40, R9 ;  /* 0x0000002829097223 */ /* 0x040fe20000000009 */
[C---:B------:R-:W-:Y:S01]  /*6740*/  SHF.L.U32 R40, R58.reuse, 0x10, RZ ;  /* 0x000000103a287819 */ /* 0x040fe200000006ff */
        /* <DEDUP_REMOVED lines=8> */
[----:B------:R-:W-:Y:S01]  /*67d0*/  FMUL R14, R38, R18 ;  /* 0x00000012260e7220 */ /* 0x000fe20000400000 */
[----:B------:R-:W-:Y:S01]  /*67e0*/  FFMA R12, R41, R40, R12 ;  /* 0x00000028290c7223 */ /* 0x000fe2000000000c */
[----:B------:R-:W-:Y:S01]  /*67f0*/  LOP3.LUT R40, R59, 0xffff0000, RZ, 0xc0, !PT ;  /* 0xffff00003b287812 */ /* 0x000fe200078ec0ff */
[C---:B------:R-:W-:Y:S01]  /*6800*/  FFMA R13, R41.reuse, R42, R13 ;  /* 0x0000002a290d7223 */ /* 0x040fe2000000000d */
[----:B------:R-:W-:Y:S01]  /*6810*/  LOP3.LUT R42, R64, 0xffff0000, RZ, 0xc0, !PT ;  /* 0xffff0000402a7812 */ /* 0x000fe200078ec0ff */
[----:B------:R-:W-:Y:S01]  /*6820*/  FMUL R19, R38, R19 ;  /* 0x0000001326137220 */ /* 0x000fe20000400000 */
[----:B------:R-:W-:Y:S01]  /*6830*/  FFMA R14, R41, R43, R14 ;  /* 0x0000002b290e7223 */ /* 0x000fe2000000000e */
[----:B------:R-:W-:Y:S01]  /*6840*/  SHF.L.U32 R43, R64, 0x10, RZ ;  /* 0x00000010402b7819 */ /* 0x000fe200000006ff */
[C---:B------:R-:W-:Y:S01]  /*6850*/  FMUL R16, R38.reuse, R20 ;  /* 0x0000001426107220 */ /* 0x040fe20000400000 */
        /* <DEDUP_REMOVED lines=19> */
[----:B------:R1:W-:Y:S01]  /*6990*/  STSM.16.M88.4 [R97+0x400], R52 ;  /* 0x0004003461007844 */ /* 0x0003e20000000200 */
[C---:B------:R-:W-:Y:S01]  /*69a0*/  FMUL R22, R38.reuse, R26 ;  /* 0x0000001a26167220 */ /* 0x040fe20000400000 */
[----:B------:R-:W-:Y:S01]  /*69b0*/  FMUL R27, R38, R27 ;  /* 0x0000001b261b7220 */ /* 0x000fe20000400000 */
[----:B------:R-:W-:Y:S01]  /*69c0*/  FFMA R20, R41, R43, R20 ;  /* 0x0000002b29147223 */ /* 0x000fe20000000014 */
[----:B------:R-:W-:Y:S01]  /*69d0*/  SHF.L.U32 R43, R73, 0x10, RZ ;  /* 0x00000010492b7819 */ /* 0x000fe200000006ff */
[C---:B------:R-:W-:Y:S01]  /*69e0*/  FFMA R21, R41.reuse, R40, R21 ;  /* 0x0000002829157223 */ /* 0x040fe20000000015 */
[C---:B------:R-:W-:Y:S02]  /*69f0*/  SHF.L.U32 R40, R72.reuse, 0x10, RZ ;  /* 0x0000001048287819 */ /* 0x040fe400000006ff */
[----:B------:R1:W-:Y:S01]  /*6a00*/  STSM.16.M88.4 [R96+0x400], R68 ;  /* 0x0004004460007844 */ /* 0x0003e20000000200 */
[----:B------:R-:W-:Y:S01]  /*6a10*/  FFMA R22, R41, R45, R22 ;  /* 0x0000002d29167223 */ /* 0x000fe20000000016 */
[----:B------:R-:W-:Y:S01]  /*6a20*/  SHF.L.U32 R45, R75, 0x10, RZ ;  /* 0x000000104b2d7819 */ /* 0x000fe200000006ff */
[C---:B------:R-:W-:Y:S01]  /*6a30*/  FFMA R27, R41.reuse, R42, R27 ;  /* 0x0000002a291b7223 */ /* 0x040fe2000000001b */
[----:B------:R-:W-:Y:S01]  /*6a40*/  LOP3.LUT R42, R72, 0xffff0000, RZ, 0xc0, !PT ;  /* 0xffff0000482a7812 */ /* 0x000fe200078ec0ff */
[C---:B------:R-:W-:Y:S01]  /*6a50*/  FMUL R24, R38.reuse, R28 ;  /* 0x0000001c26187220 */ /* 0x040fe20000400000 */
[C---:B------:R-:W-:Y:S01]  /*6a60*/  FMUL R25, R38.reuse, R29 ;  /* 0x0000001d26197220 */ /* 0x040fe20000400000 */
[C---:B------:R-:W-:Y:S01]  /*6a70*/  FMUL R26, R38.reuse, R30 ;  /* 0x0000001e261a7220 */ /* 0x040fe20000400000 */
[----:B------:R-:W-:Y:S01]  /*6a80*/  FMUL R31, R38, R31 ;  /* 0x0000001f261f7220 */ /* 0x000fe20000400000 */
[----:B------:R-:W-:Y:S01]  /*6a90*/  FFMA R24, R41, R40, R24 ;  /* 0x0000002829187223 */ /* 0x000fe20000000018 */
[----:B------:R-:W-:Y:S01]  /*6aa0*/  LOP3.LUT R40, R73, 0xffff0000, RZ, 0xc0, !PT ;  /* 0xffff000049287812 */ /* 0x000fe200078ec0ff */
[C---:B------:R-:W-:Y:S01]  /*6ab0*/  FFMA R25, R41.reuse, R42, R25 ;  /* 0x0000002a29197223 */ /* 0x040fe20000000019 */
[C---:B------:R-:W-:Y:S01]  /*6ac0*/  FFMA R26, R41.reuse, R43, R26 ;  /* 0x0000002b291a7223 */ /* 0x040fe2000000001a */
[----:B------:R-:W-:Y:S01]  /*6ad0*/  SHF.L.U32 R43, R74, 0x10, RZ ;  /* 0x000000104a2b7819 */ /* 0x000fe200000006ff */
[----:B------:R-:W-:Y:S01]  /*6ae0*/  FMUL R28, R38, R32 ;  /* 0x00000020261c7220 */ /* 0x000fe20000400000 */
[----:B------:R-:W-:Y:S01]  /*6af0*/  LOP3.LUT R42, R74, 0xffff0000, RZ, 0xc0, !PT ;  /* 0xffff00004a2a7812 */ /* 0x000fe200078ec0ff */
[----:B------:R-:W-:Y:S01]  /*6b00*/  FFMA R31, R41, R40, R31 ;  /* 0x00000028291f7223 */ /* 0x000fe2000000001f */
[C---:B------:R-:W-:Y:S01]  /*6b10*/  FMUL R29, R38.reuse, R33 ;  /* 0x00000021261d7220 */ /* 0x040fe20000400000 */
[C---:B------:R-:W-:Y:S01]  /*6b20*/  FMUL R30, R38.reuse, R34 ;  /* 0x00000022261e7220 */ /* 0x040fe20000400000 */
[----:B------:R-:W-:Y:S01]  /*6b30*/  LOP3.LUT R40, R75, 0xffff0000, RZ, 0xc0, !PT ;  /* 0xffff00004b287812 */ /* 0x000fe200078ec0ff */
[----:B------:R-:W-:Y:S01]  /*6b40*/  FMUL R35, R38, R35 ;  /* 0x0000002326237220 */ /* 0x000fe20000400000 */
[C---:B------:R-:W-:Y:S01]  /*6b50*/  FFMA R28, R41.reuse, R43, R28 ;  /* 0x0000002b291c7223 */ /* 0x040fe2000000001c */
[C---:B------:R-:W-:Y:S01]  /*6b60*/  FFMA R29, R41.reuse, R42, R29 ;  /* 0x0000002a291d7223 */ /* 0x040fe2000000001d */
[C---:B------:R-:W-:Y:S01]  /*6b70*/  FFMA R30, R41.reuse, R45, R30 ;  /* 0x0000002d291e7223 */ /* 0x040fe2000000001e */
[----:B------:R-:W-:Y:S01]  /*6b80*/  FFMA R35, R41, R40, R35 ;  /* 0x0000002829237223 */ /* 0x000fe20000000023 */
[----:B------:R-:W-:Y:S02]  /*6b90*/  F2FP.BF16.F32.PACK_AB R106, R21, R20 ;  /* 0x00000014156a723e */ /* 0x000fe400000010ff */
[----:B------:R-:W-:Y:S02]  /*6ba0*/  F2FP.BF16.F32.PACK_AB R107, R27, R22 ;  /* 0x000000161b6b723e */ /* 0x000fe400000010ff */
[----:B------:R-:W-:Y:S02]  /*6bb0*/  F2FP.BF16.F32.PACK_AB R108, R25, R24 ;  /* 0x00000018196c723e */ /* 0x000fe400000010ff */
[----:B------:R-:W-:Y:S01]  /*6bc0*/  F2FP.BF16.F32.PACK_AB R109, R31, R26 ;  /* 0x0000001a1f6d723e */ /* 0x000fe200000010ff */
[----:B------:R1:W-:Y:S01]  /*6bd0*/  STSM.16.M88.4 [R99], R104 ;  /* 0x0000006863007844 */ /* 0x0003e20000000200 */
[----:B------:R-:W-:Y:S02]  /*6be0*/  F2FP.BF16.F32.PACK_AB R110, R29, R28 ;  /* 0x0000001c1d6e723e */ /* 0x000fe400000010ff */
[----:B------:R-:W-:Y:S05]  /*6bf0*/  F2FP.BF16.F32.PACK_AB R111, R35, R30 ;  /* 0x0000001e236f723e */ /* 0x000fea00000010ff */
[----:B------:R1:W-:Y:S01]  /*6c00*/  STSM.16.M88.4 [R100], R108 ;  /* 0x0000006c64007844 */ /* 0x0003e20000000200 */
[----:B------:R-:W-:Y:S01]  /*6c10*/  @!PT LDS RZ, [RZ] ;  /* 0x00000000fffff984 */ /* 0x000fe20000000800 */
[----:B------:R-:W-:Y:S01]  /*6c20*/  @!PT LDS RZ, [RZ] ;  /* 0x00000000fffff984 */ /* 0x000fe20000000800 */
[----:B------:R-:W-:Y:S01]  /*6c30*/  @!PT LDS RZ, [RZ] ;  /* 0x00000000fffff984 */ /* 0x000fe20000000800 */
[----:B------:R-:W-:Y:S01]  /*6c40*/  @!PT LDS RZ, [RZ] ;  /* 0x00000000fffff984 */ /* 0x000fe20000000800 */
[----:B------:R2:W-:Y:S07]  /*6c50*/  MEMBAR.ALL.CTA ;  /* 0x0000000000007992 */ /* 0x0005ee0000008000 */
[----:B--2---:R-:W2:Y:S02]  /*6c60*/  FENCE.VIEW.ASYNC.S ;  /* 0x00000000000073c6 */ /* 0x004ea40000000000 */
[----:B--2---:R-:W-:Y:S06]  /*6c70*/  BAR.SYNC.DEFER_BLOCKING 0x1, 0x80 ;  /* 0x0042000000007b1d */ /* 0x004fec0000010000 */
[----:B------:R-:W-:Y:S05]  /*6c80*/  @P0 BRA `(.L_x_106) ;  /* 0x0000000000280947 */ /* 0x000fea0003800000 */
[----:B------:R-:W2:Y:S01]  /*6c90*/  LDCU.64 UR6, c[0x0][0x348] ;  /* 0x00006900ff0677ac */ /* 0x000ea20008000a00 */
[----:B------:R-:W-:Y:S01]  /*6ca0*/  UIADD3 UR4, UPT, UPT, UR44, 0x400, URZ ;  /* 0x000004002c047890 */ /* 0x000fe2000fffe0ff */
[----:B------:R-:W-:Y:S05]  /*6cb0*/  UMOV UR51, UR36 ;  /* 0x0000002400337c82 */ /* 0x000fea0008000000 */
[----:B------:R-:W-:Y:S04]  /*6cc0*/  MOV R86, UR4 ;  /* 0x0000000400567c02 */ /* 0x000fe80008000f00 */
[----:B------:R-:W-:Y:S01]  /*6cd0*/  R2UR UR48, R86 ;  /* 0x00000000563072ca */ /* 0x000fe200000e0000 */
[----:B--2---:R-:W-:Y:S04]  /*6ce0*/  UIADD3 UR4, UP0, UPT, UR6, 0x680, URZ ;  /* 0x0000068006047890 */ /* 0x004fe8000ff1e0ff */
[----:B------:R-:W-:Y:S09]  /*6cf0*/  UIADD3.X UR5, UPT, UPT, URZ, UR7, URZ, UP0, !UPT ;  /* 0x00000007ff057290 */ /* 0x000ff200087fe4ff */
[----:B------:R2:W-:Y:S01]  /*6d00*/  UTMASTG.3D [UR48], [UR4] ;  /* 0x00000030040073b5 */ /* 0x0005e20008010000 */
[----:B------:R0:W-:Y:S01]  /*6d10*/  UTMACMDFLUSH ;  /* 0x00000000000079b7 */ /* 0x0001e20000000000 */
[----:B--2---:R-:W-:Y:S04]  /*6d20*/  DEPBAR.LE SB0, 0x1 ;  /* 0x000080400000791a */ /* 0x004fe80000000000 */
.L_x_106:
[----:B------:R-:W-:Y:S05]  /*6d30*/  BSYNC.RECONVERGENT B0 ;  /* 0x0000000000007941 */ /* 0x000fea0003800200 */
.L_x_105:
[----:B------:R-:W-:Y:S01]  /*6d40*/  BAR.SYNC.DEFER_BLOCKING 0x1, 0x80 ;  /* 0x0042000000007b1d */ /* 0x000fe20000010000 */
[----:B------:R-:W-:Y:S01]  /*6d50*/  ISETP.NE.AND P1, PT, R95, RZ, PT ;  /* 0x000000ff5f00720c */ /* 0x000fe20003f25270 */
[----:B------:R-:W-:Y:S01]  /*6d60*/  UISETP.NE.AND UP0, UPT, UR47, URZ, UPT ;  /* 0x000000ff2f00728c */ /* 0x000fe2000bf05270 */
[----:B------:R-:W-:Y:S11]  /*6d70*/  LEA R3, R46, UR44, 0x3 ;  /* 0x0000002c2e037c11 */ /* 0x000ff6000f8e18ff */
[----:B------:R-:W-:Y:S01]  /*6d80*/  @P1 SHF.L.U32 R4, R91, 0x1f, RZ ;  /* 0x0000001f5b041819 */ /* 0x000fe200000006ff */
[----:B------:R-:W-:Y:S06]  /*6d90*/  BRA.U !UP0, `(.L_x_107) ;  /* 0x0000000108247547 */ /* 0x000fec000b800000 */
[----:B------:R-:W2:Y:S01]  /*6da0*/  S2R R0, SR_CgaCtaId ;  /* 0x0000000000007919 */ /* 0x000ea20000008800 */
[----:B------:R-:W-:Y:S01]  /*6db0*/  IMAD.U32 R2, RZ, RZ, UR46 ;  /* 0x0000002eff027e24 */ /* 0x000fe2000f8e00ff */
[----:B------:R-:W-:Y:S04]  /*6dc0*/  UIADD3 UR4, UPT, UPT, UR46, 0x1, URZ ;  /* 0x000000012e047890 */ /* 0x000fe8000fffe0ff */
[----:B------:R-:W-:Y:S01]  /*6dd0*/  @P1 LEA R2, R2, UR44, 0x3 ;  /* 0x0000002c02021c11 */ /* 0x000fe2000f8e18ff */
[----:B------:R-:W-:Y:S04]  /*6de0*/  UISETP.NE.AND UP0, UPT, UR4, 0x4, UPT ;  /* 0x000000040400788c */ /* 0x000fe8000bf05270 */
[----:B------:R-:W-:Y:S01]  /*6df0*/  @P1 VIADD R5, R2, 0x60 ;  /* 0x0000006002051836 */ /* 0x000fe20000000000 */
[----:B------:R-:W-:Y:S04]  /*6e00*/  USEL UR46, UR4, URZ, UP0 ;  /* 0x000000ff042e7287 */ /* 0x000fe80008000000 */
[----:B--2---:R-:W-:Y:S04]  /*6e10*/  @P1 PRMT R0, R0, 0x654, R5 ;  /* 0x0000065400001816 */ /* 0x004fe80000000005 */
[----:B------:R2:W-:Y:S04]  /*6e20*/  @P1 SYNCS.ARRIVE.TRANS64.RED.A1T0 RZ, [R0+URZ], RZ ;  /* 0x000000ff00ff19a7 */ /* 0x0005e800081004ff */
.L_x_107:
[----:B------:R-:W3:Y:S01]  /*6e30*/  @P1 SYNCS.PHASECHK.TRANS64.TRYWAIT P0, [R3+URZ+0x40], R4 ;  /* 0x00004004030015a7 */ /* 0x000ee200080011ff */
[----:B------:R-:W-:Y:S01]  /*6e40*/  BSSY B1, `(.L_x_108) ;  /* 0x0000017000017945 */ /* 0x000fe20003800000 */
[----:B---3--:R-:W-:Y:S03]  /*6e50*/  @P1 SEL R60, RZ, 0x1, !P0 ;  /* 0x00000001ff3c1807 */ /* 0x008fe60004000000 */
[----:B------:R-:W-:Y:S05]  /*6e60*/  @!P1 BRA `(.L_x_109) ;  /* 0x0000000000509947 */ /* 0x000fea0003800000 */
[----:B------:R-:W-:Y:S01]  /*6e70*/  ISETP.NE.AND P1, PT, R61, RZ, PT ;  /* 0x000000ff3d00720c */ /* 0x000fe20003f25270 */
[----:B------:R-:W-:Y:S01]  /*6e80*/  BSSY B0, `(.L_x_110) ;  /* 0x000000a000007945 */ /* 0x000fe20003800000 */
[----:B------:R-:W-:Y:S11]  /*6e90*/  ISETP.NE.AND P0, PT, R60, RZ, PT ;  /* 0x000000ff3c00720c */ /* 0x000ff60003f05270 */
[----:B------:R-:W-:Y:S04]  /*6ea0*/  @P1 IMAD R4, R46, 0x2000, R47 ;  /* 0x000020002e041824 */ /* 0x000fe800078e022f */
[----:B------:R-:W-:Y:S04]  /*6eb0*/  @P1 VIADD R7, R4, UR44 ;  /* 0x0000002c04071c36 */ /* 0x000fe80008000000 */
[----:B------:R-:W-:Y:S01]  /*6ec0*/  @P1 IMAD.IADD R2, R92, 0x1, R7 ;  /* 0x000000015c021824 */ /* 0x000fe200078e0207 */
[----:B------:R-:W-:Y:S01]  /*6ed0*/  @P1 IADD3 R5, PT, PT, R62, R7, RZ ;  /* 0x000000073e051210 */ /* 0x000fe20007ffe0ff */
[----:B------:R-:W-:Y:S06]  /*6ee0*/  @P0 BRA `(.L_x_111) ;  /* 0x00000000000c0947 */ /* 0x000fec0003800000 */
[----:B--2---:R-:W-:Y:S04]  /*6ef0*/  SHF.L.U32 R0, R91, 0x1f, RZ ;  /* 0x0000001f5b007819 */ /* 0x004fe800000006ff */
[----:B------:R-:W2:Y:S02]  /*6f00*/  SYNCS.PHASECHK.TRANS64.TRYWAIT P0, [R3+URZ+0x40], R0 ;  /* 0x00004000030075a7 */ /* 0x000ea400080011ff */
[----:B--2---:R-:W-:Y:S05]  /*6f10*/  @!P0 BRA `(.L_x_112) ;  /* 0x00000030008c8947 */ /* 0x004fea0003800000 */
.L_x_111:
[----:B------:R-:W-:Y:S05]  /*6f20*/  BSYNC B0 ;  /* 0x0000000000007941 */ /* 0x000fea0003800000 */
.L_x_110:
[----:B------:R-:W-:Y:S02]  /*6f30*/  ISETP.NE.AND P0, PT, R61, RZ, PT ;  /* 0x000000ff3d00720c */ /* 0x000fe40003f05270 */
[----:B------:R-:W-:Y:S11]  /*6f40*/  IADD3 R46, PT, PT, R46, 0x1, RZ ;  /* 0x000000012e2e7810 */ /* 0x000ff60007ffe0ff */
[----:B--2---:R-:W-:Y:S01]  /*6f50*/  @P0 IMAD.IADD R0, R92, 0x1, R5 ;  /* 0x000000015c000824 */ /* 0x004fe200078e0205 */
[----:B------:R-:W-:Y:S05]  /*6f60*/  @P0 WARPSYNC.ALL ;  /* 0x0000000000000948 */ /* 0x000fea0003800000 */
[----:B------:R3:W4:Y:S04]  /*6f70*/  @P0 LDSM.16.M88.4 R48, [R4+UR44+0x400] ;  /* 0x0004002c0430083b */ /* 0x0007280008000200 */
[----:B------:R3:W2:Y:S04]  /*6f80*/  @P0 LDSM.16.M88.4 R56, [R2+0x400] ;  /* 0x000400000238083b */ /* 0x0006a80000000200 */
[----:B------:R3:W1:Y:S04]  /*6f90*/  @P0 LDSM.16.M88.4 R64, [R5+0x400] ;  /* 0x000400000540083b */ /* 0x0006680000000200 */
[----:B------:R3:W1:Y:S02]  /*6fa0*/  @P0 LDSM.16.M88.4 R72, [R0+0x400] ;  /* 0x000400000048083b */ /* 0x0006640000000200 */
.L_x_109:
[----:B------:R-:W-:Y:S05]  /*6fb0*/  BSYNC B1 ;  /* 0x0000000000017941 */ /* 0x000fea0003800000 */
.L_x_108:
[----:B------:R-:W-:Y:S05]  /*6fc0*/  VIADD R3, R39, 0x40 ;  /* 0x0000004027037836 */ /* 0x000fea0000000000 */
[----:B------:R-:W-:Y:S04]  /*6fd0*/  SHF.R.U32.HI R3, RZ, 0x15, R3 ;  /* 0x00000015ff037819 */ /* 0x000fe80000011603 */
[----:B------:R-:W-:Y:S11]  /*6fe0*/  LOP3.LUT P0, RZ, R3, 0x3, R82, 0x48, !PT ;  /* 0x0000000303ff7812 */ /* 0x000ff60007804852 */
[----:B------:R-:W-:Y:S02]  /*6ff0*/  @!UPT UIADD3 URZ, UPT, UPT, URZ, URZ, URZ ;  /* 0x000000fffffff290 */ /* 0x000fe4000fffe0ff */
[----:B------:R-:W-:Y:S05]  /*7000*/  @!P0 BRA `(.L_x_113) ;  /* 0x0000000000408947 */ /* 0x000fea0003800000 */
[----:B------:R-:W5:Y:S01]  /*7010*/  LDCU.64 UR8, c[0x4][0x70] ;  /* 0x01000e00ff0877ac */ /* 0x000f620008000a00 */
[----:B------:R-:W-:Y:S01]  /*7020*/  MOV R3, 0x0 ;  /* 0x0000000000037802 */ /* 0x000fe20000000f00 */
[----:B------:R-:W-:Y:S02]  /*7030*/  HFMA2 R12, -RZ, RZ, 0, 5.9604644775390625e-08 ;  /* 0x00000001ff0c7431 */ /* 0x000fe400000001ff */
[----:B------:R-:W-:Y:S02]  /*7040*/  IMAD.MOV.U32 R8, RZ, RZ, 0x192 ;  /* 0x00000192ff087424 */ /* 0x000fe400078e00ff */
[----:B------:R-:W-:Y:S01]  /*7050*/  IMAD.MOV.U32 R13, RZ, RZ, RZ ;  /* 0x000000ffff0d7224 */ /* 0x000fe200078e00ff */
[----:B------:R-:W2:Y:S01]  /*7060*/  LDCU.64 UR6, c[0x4][0x78] ;  /* 0x01000f00ff0677ac */ /* 0x000ea20008000a00 */
[----:B---3--:R-:W3:Y:S01]  /*7070*/  LDC.64 R2, c[0x4][R3] ;  /* 0x0100000003027b82 */ /* 0x008ee20000000a00 */
[----:B------:R-:W4:Y:S01]  /*7080*/  LDCU.64 UR4, c[0x4][0x10] ;  /* 0x01000200ff0477ac */ /* 0x000f220008000a00 */
[----:B-----5:R-:W-:Y:S01]  /*7090*/  MOV R5, UR9 ;  /* 0x0000000900057c02 */ /* 0x020fe20008000f00 */
[----:B------:R-:W-:Y:S01]  /*70a0*/  IMAD.U32 R4, RZ, RZ, UR8 ;  /* 0x00000008ff047e24 */ /* 0x000fe2000f8e00ff */
[----:B--2---:R-:W-:Y:S01]  /*70b0*/  MOV R7, UR7 ;  /* 0x0000000700077c02 */ /* 0x004fe20008000f00 */
[----:B------:R-:W-:Y:S01]  /*70c0*/  IMAD.U32 R6, RZ, RZ, UR6 ;  /* 0x00000006ff067e24 */ /* 0x000fe2000f8e00ff */
[----:B----4-:R-:W-:Y:S01]  /*70d0*/  MOV R11, UR5 ;  /* 0x00000005000b7c02 */ /* 0x010fe20008000f00 */
[----:B------:R-:W-:Y:S02]  /*70e0*/  IMAD.U32 R10, RZ, RZ, UR4 ;  /* 0x00000004ff0a7e24 */ /* 0x000fe4000f8e00ff */
[----:B------:R-:W-:Y:S07]  /*70f0*/  LEPC R20, `(.L_x_113) ;  /* 0x000000001014794e */ /* 0x000fee0000000000 */
[----:B-1-3--:R-:W-:Y:S05]  /*7100*/  CALL.ABS.NOINC R2 ;  /* 0x0000000002007343 */ /* 0x00afea0003c00000 */
.L_x_113:
[C---:B----4-:R-:W-:Y:S01]  /*7110*/  SHF.L.U32 R40, R48.reuse, 0x10, RZ ;  /* 0x0000001030287819 */ /* 0x050fe200000006ff */
[----:B------:R-:W-:Y:S05]  /*7120*/  WARPSYNC.ALL ;  /* 0x0000000000007948 */ /* 0x000fea0003800000 */
[----:B------:R-:W-:Y:S01]  /*7130*/  R2UR UR4, R39 ;  /* 0x00000000270472ca */ /* 0x000fe200000e0000 */
[----:B------:R-:W4:Y:S01]  /*7140*/  S2R R101, SR_CgaCtaId ;  /* 0x0000000000657919 */ /* 0x000f220000008800 */
[----:B------:R-:W-:Y:S01]  /*7150*/  LOP3.LUT R43, R48, 0xffff0000, RZ, 0xc0, !PT ;  /* 0xffff0000302b7812 */ /* 0x000fe200078ec0ff */
[----:B------:R-:W-:Y:S01]  /*7160*/  BSSY.RECONVERGENT B0, `(.L_x_114) ;  /* 0x000008e000007945 */ /* 0x000fe20003800200 */
[----:B------:R-:W-:Y:S02]  /*7170*/  LOP3.LUT R42, R49, 0xffff0000, RZ, 0xc0, !PT ;  /* 0xffff0000312a7812 */ /* 0x000fe400078ec0ff */
[----:B------:R-:W-:Y:S02]  /*7180*/  LOP3.LUT R44, R50, 0xffff0000, RZ, 0xc0, !PT ;  /* 0xffff0000322c7812 */ /* 0x000fe400078ec0ff */
[----:B--2---:R-:W-:Y:S02]  /*7190*/  SHF.L.U32 R45, R59, 0x10, RZ ;  /* 0x000000103b2d7819 */ /* 0x004fe400000006ff */
[----:B------:R-:W-:Y:S02]  /*71a0*/  ISETP.NE.AND P6, PT, R95, RZ, PT ;  /* 0x000000ff5f00720c */ /* 0x000fe40003fc5270 */
[----:B------:R-:W-:Y:S01]  /*71b0*/  ISETP.NE.AND P0, PT, R94, RZ, PT ;  /* 0x000000ff5e00720c */ /* 0x000fe20003f05270 */
[----:B---3--:R-:W2:Y:S01]  /*71c0*/  LDTM.16dp256bit.x8 R4, tmem[UR4+0x40] ;  /* 0x00004004000479ee */ /* 0x008ea200081a0000 */
[----:B------:R-:W-:Y:S09]  /*71d0*/  MOV R63, UR46 ;  /* 0x0000002e003f7c02 */ /* 0x000ff20008000f00 */
[----:B------:R-:W-:Y:S02]  /*71e0*/  @P6 LEA R63, R63, UR44, 0x3 ;  /* 0x0000002c3f3f6c11 */ /* 0x000fe4000f8e18ff */
[----:B-1----:R-:W-:Y:S02]  /*71f0*/  @P6 SHF.L.U32 R108, R91, 0x1f, RZ ;  /* 0x0000001f5b6c6819 */ /* 0x002fe400000006ff */
[----:B------:R-:W-:Y:S02]  /*7200*/  @P6 IADD3 R102, PT, PT, R63, 0x60, RZ ;  /* 0x000000603f666810 */ /* 0x000fe40007ffe0ff */
[----:B------:R-:W-:Y:S02]  /*7210*/  LEA R63, R46, UR44, 0x3 ;  /* 0x0000002c2e3f7c11 */ /* 0x000fe4000f8e18ff */
[----:B----4-:R-:W-:Y:S01]  /*7220*/  @P6 PRMT R102, R101, 0x654, R102 ;  /* 0x0000065465666816 */ /* 0x010fe20000000066 */
[C---:B--2---:R-:W-:Y:S01]  /*7230*/  FMUL R0, R38.reuse, R4 ;  /* 0x0000000426007220 */ /* 0x044fe20000400000 */
[C---:B------:R-:W-:Y:S01]  /*7240*/  FMUL R2, R38.reuse, R5 ;  /* 0x0000000526027220 */ /* 0x040fe20000400000 */
[C---:B------:R-:W-:Y:S01]  /*7250*/  FMUL R3, R38.reuse, R6 ;  /* 0x0000000626037220 */ /* 0x040fe20000400000 */
[C---:B------:R-:W-:Y:S01]  /*7260*/  FMUL R7, R38.reuse, R7 ;  /* 0x0000000726077220 */ /* 0x040fe20000400000 */
[----:B------:R-:W-:Y:S01]  /*7270*/  FFMA R0, R41, R40, R0 ;  /* 0x0000002829007223 */ /* 0x000fe20000000000 */
[----:B------:R-:W-:Y:S01]  /*7280*/  SHF.L.U32 R40, R49, 0x10, RZ ;  /* 0x0000001031287819 */ /* 0x000fe200000006ff */
[----:B------:R-:W-:Y:S01]  /*7290*/  FFMA R2, R41, R43, R2 ;  /* 0x0000002b29027223 */ /* 0x000fe20000000002 */
[----:B------:R-:W-:Y:S01]  /*72a0*/  SHF.L.U32 R43, R51, 0x10, RZ ;  /* 0x00000010332b7819 */ /* 0x000fe200000006ff */
[C---:B------:R-:W-:Y:S01]  /*72b0*/  FMUL R4, R38.reuse, R8 ;  /* 0x0000000826047220 */ /* 0x040fe20000400000 */
[----:B------:R-:W-:Y:S01]  /*72c0*/  FMUL R5, R38, R9 ;  /* 0x0000000926057220 */ /* 0x000fe20000400000 */
[C---:B------:R-:W-:Y:S01]  /*72d0*/  FFMA R3, R41.reuse, R40, R3 ;  /* 0x0000002829037223 */ /* 0x040fe20000000003 */
[----:B------:R-:W-:Y:S01]  /*72e0*/  SHF.L.U32 R40, R50, 0x10, RZ ;  /* 0x0000001032287819 */ /* 0x000fe200000006ff */
[----:B------:R-:W-:Y:S01]  /*72f0*/  FFMA R7, R41, R42, R7 ;  /* 0x0000002a29077223 */ /* 0x000fe20000000007 */
[----:B------:R-:W-:Y:S01]  /*7300*/  LOP3.LUT R42, R51, 0xffff0000, RZ, 0xc0, !PT ;  /* 0xffff0000332a7812 */ /* 0x000fe200078ec0ff */
[----:B------:R-:W-:Y:S01]  /*7310*/  FMUL R6, R38, R10 ;  /* 0x0000000a26067220 */ /* 0x000fe20000400000 */
[----:B------:R-:W-:Y:S01]  /*7320*/  F2FP.BF16.F32.PACK_AB R52, R2, R0 ;  /* 0x000000000234723e */ /* 0x000fe200000010ff */
        /* <DEDUP_REMOVED lines=18> */
[C---:B------:R-:W-:Y:S01]  /*7450*/  LOP3.LUT R42, R58.reuse, 0xffff0000, RZ, 0xc0, !PT ;  /* 0xffff00003a2a7812 */ /* 0x040fe200078ec0ff */
[----:B------:R-:W-:Y:S01]  /*7460*/  FFMA R10, R41, R43, R10 ;  /* 0x0000002b290a7223 */ /* 0x000fe2000000000a */
[----:B------:R-:W-:Y:S01]  /*7470*/  SHF.L.U32 R43, R58, 0x10, RZ ;  /* 0x000000103a2b7819 */ /* 0x000fe200000006ff */
[C---:B------:R-:W-:Y:S01]  /*7480*/  FMUL R15, R38.reuse, R15 ;  /* 0x0000000f260f7220 */ /* 0x040fe20000400000 */
[----:B------:R-:W-:Y:S01]  /*7490*/  F2FP.BF16.F32.PACK_AB R68, R9, R8 ;  /* 0x000000080944723e */ /* 0x000fe200000010ff */
[C---:B------:R-:W-:Y:S01]  /*74a0*/  FMUL R12, R38.reuse, R16 ;  /* 0x00000010260c7220 */ /* 0x040fe20000400000 */
[----:B------:R-:W-:Y:S01]  /*74b0*/  FMUL R13, R38, R17 ;  /* 0x00000011260d7220 */ /* 0x000fe20000400000 */
[----:B------:R-:W-:Y:S01]  /*74c0*/  FFMA R15, R41, R40, R15 ;  /* 0x00000028290f7223 */ /* 0x000fe2000000000f */
[----:B------:R-:W-:Y:S01]  /*74d0*/  LOP3.LUT R40, R59, 0xffff0000, RZ, 0xc0, !PT ;  /* 0xffff00003b287812 */ /* 0x000fe200078ec0ff */
[----:B------:R-:W-:Y:S01]  /*74e0*/  FFMA R12, R41, R43, R12 ;  /* 0x0000002b290c7223 */ /* 0x000fe2000000000c */
[----:B------:R-:W-:Y:S01]  /*74f0*/  SHF.L.U32 R43, R64, 0x10, RZ ;  /* 0x00000010402b7819 */ /* 0x000fe200000006ff */
[----:B------:R-:W-:Y:S01]  /*7500*/  FMUL R14, R38, R18 ;  /* 0x00000012260e7220 */ /* 0x000fe20000400000 */
[----:B------:R-:W-:Y:S01]  /*7510*/  F2FP.BF16.F32.PACK_AB R69, R15, R10 ;  /* 0x0000000a0f45723e */ /* 0x000fe200000010ff */
[----:B------:R-:W-:Y:S01]  /*7520*/  FFMA R13, R41, R42, R13 ;  /* 0x0000002a290d7223 */ /* 0x000fe2000000000d */
[----:B------:R-:W-:Y:S01]  /*7530*/  LOP3.LUT R42, R64, 0xffff0000, RZ, 0xc0, !PT ;  /* 0xffff0000402a7812 */ /* 0x000fe200078ec0ff */
[C---:B------:R-:W-:Y:S01]  /*7540*/  FMUL R19, R38.reuse, R19 ;  /* 0x0000001326137220 */ /* 0x040fe20000400000 */
[C---:B------:R-:W-:Y:S01]  /*7550*/  FMUL R16, R38.reuse, R20 ;  /* 0x0000001426107220 */ /* 0x040fe20000400000 */
[C---:B------:R-:W-:Y:S01]  /*7560*/  FMUL R17, R38.reuse, R21 ;  /* 0x0000001526117220 */ /* 0x040fe20000400000 */
[----:B------:R-:W-:Y:S01]  /*7570*/  F2FP.BF16.F32.PACK_AB R70, R13, R12 ;  /* 0x0000000c0d46723e */ /* 0x000fe200000010ff */
[----:B------:R-:W-:Y:S01]  /*7580*/  FFMA R14, R41, R45, R14 ;  /* 0x0000002d290e7223 */ /* 0x000fe2000000000e */
[----:B------:R-:W-:Y:S01]  /*7590*/  SHF.L.U32 R45, R65, 0x10, RZ ;  /* 0x00000010412d7819 */ /* 0x000fe200000006ff */
[----:B------:R1:W-:Y:S01]  /*75a0*/  STSM.16.M88.4 [R97+0x2400], R52 ;  /* 0x0024003461007844 */ /* 0x0003e20000000200 */
[----:B------:R-:W-:Y:S01]  /*75b0*/  FFMA R19, R41, R40, R19 ;  /* 0x0000002829137223 */ /* 0x000fe20000000013 */
[----:B------:R-:W-:Y:S01]  /*75c0*/  LOP3.LUT R40, R65, 0xffff0000, RZ, 0xc0, !PT ;  /* 0xffff000041287812 */ /* 0x000fe200078ec0ff */
[----:B------:R-:W-:Y:S01]  /*75d0*/  FFMA R16, R41, R43, R16 ;  /* 0x0000002b29107223 */ /* 0x000fe20000000010 */
[----:B------:R-:W-:Y:S01]  /*75e0*/  SHF.L.U32 R43, R67, 0x10, RZ ;  /* 0x00000010432b7819 */ /* 0x000fe200000006ff */
[----:B------:R-:W-:Y:S01]  /*75f0*/  FMUL R18, R38, R22 ;  /* 0x0000001626127220 */ /* 0x000fe20000400000 */
[----:B------:R-:W-:Y:S01]  /*7600*/  F2FP.BF16.F32.PACK_AB R71, R19, R14 ;  /* 0x0000000e1347723e */ /* 0x000fe200000010ff */
[C---:B------:R-:W-:Y:S01]  /*7610*/  FFMA R17, R41.reuse, R42, R17 ;  /* 0x0000002a29117223 */ /* 0x040fe20000000011 */
[----:B------:R-:W-:Y:S01]  /*7620*/  SHF.L.U32 R42, R66, 0x10, RZ ;  /* 0x00000010422a7819 */ /* 0x000fe200000006ff */
[C---:B------:R-:W-:Y:S01]  /*7630*/  FMUL R23, R38.reuse, R23 ;  /* 0x0000001726177220 */ /* 0x040fe20000400000 */
[----:B------:R-:W-:Y:S01]  /*7640*/  FMUL R20, R38, R24 ;  /* 0x0000001826147220 */ /* 0x000fe20000400000 */
[----:B------:R-:W-:Y:S01]  /*7650*/  FFMA R18, R41, R45, R18 ;  /* 0x0000002d29127223 */ /* 0x000fe20000000012 */
[----:B------:R-:W-:Y:S01]  /*7660*/  SHF.L.U32 R45, R75, 0x10, RZ ;  /* 0x000000104b2d7819 */ /* 0x000fe200000006ff */
[C---:B------:R-:W-:Y:S01]  /*7670*/  FFMA R23, R41.reuse, R40, R23 ;  /* 0x0000002829177223 */ /* 0x040fe20000000017 */
[----:B------:R-:W-:Y:S01]  /*7680*/  LOP3.LUT R40, R66, 0xffff0000, RZ, 0xc0, !PT ;  /* 0xffff000042287812 */ /* 0x000fe200078ec0ff */
[----:B------:R-:W-:Y:S01]  /*7690*/  FFMA R20, R41, R42, R20 ;  /* 0x0000002a29147223 */ /* 0x000fe20000000014 */
[----:B------:R-:W-:Y:S01]  /*76a0*/  LOP3.LUT R42, R67, 0xffff0000, RZ, 0xc0, !PT ;  /* 0xffff0000432a7812 */ /* 0x000fe200078ec0ff */
[C---:B------:R-:W-:Y:S01]  /*76b0*/  FMUL R21, R38.reuse, R25 ;  /* 0x0000001926157220 */ /* 0x040fe20000400000 */
[C---:B------:R-:W-:Y:S01]  /*76c0*/  FMUL R22, R38.reuse, R26 ;  /* 0x0000001a26167220 */ /* 0x040fe20000400000 */
[C---:B------:R-:W-:Y:S01]  /*76d0*/  FMUL R27, R38.reuse, R27 ;  /* 0x0000001b261b7220 */ /* 0x040fe20000400000 */
[----:B------:R-:W-:Y:S01]  /*76e0*/  FMUL R24, R38, R28 ;  /* 0x0000001c26187220 */ /* 0x000fe20000400000 */
[C---:B------:R-:W-:Y:S01]  /*76f0*/  FFMA R21, R41.reuse, R40, R21 ;  /* 0x0000002829157223 */ /* 0x040fe20000000015 */
[C---:B------:R-:W-:Y:S01]  /*7700*/  SHF.L.U32 R40, R72.reuse, 0x10, RZ ;  /* 0x0000001048287819 */ /* 0x040fe200000006ff */
[----:B------:R-:W-:Y:S01]  /*7710*/  FFMA R22, R41, R43, R22 ;  /* 0x0000002b29167223 */ /* 0x000fe20000000016 */
[----:B------:R-:W-:Y:S01]  /*7720*/  SHF.L.U32 R43, R73, 0x10, RZ ;  /* 0x00000010492b7819 */ /* 0x000fe200000006ff */
[----:B------:R2:W-:Y:S01]  /*7730*/  STSM.16.M88.4 [R96+0x2400], R68 ;  /* 0x0024004460007844 */ /* 0x0005e20000000200 */
[C---:B------:R-:W-:Y:S01]  /*7740*/  FFMA R27, R41.reuse, R42, R27 ;  /* 0x0000002a291b7223 */ /* 0x040fe2000000001b */
[----:B------:R-:W-:Y:S01]  /*7750*/  LOP3.LUT R42, R72, 0xffff0000, RZ, 0xc0, !PT ;  /* 0xffff0000482a7812 */ /* 0x000fe200078ec0ff */
[C---:B------:R-:W-:Y:S01]  /*7760*/  FMUL R25, R38.reuse, R29 ;  /* 0x0000001d26197220 */ /* 0x040fe20000400000 */
[C---:B------:R-:W-:Y:S01]  /*7770*/  FMUL R26, R38.reuse, R30 ;  /* 0x0000001e261a7220 */ /* 0x040fe20000400000 */
[----:B------:R-:W-:Y:S01]  /*7780*/  FFMA R24, R41, R40, R24 ;  /* 0x0000002829187223 */ /* 0x000fe20000000018 */
[----:B------:R-:W-:Y:S01]  /*7790*/  LOP3.LUT R40, R73, 0xffff0000, RZ, 0xc0, !PT ;  /* 0xffff000049287812 */ /* 0x000fe200078ec0ff */
[C---:B------:R-:W-:Y:S01]  /*77a0*/  FFMA R25, R41.reuse, R42, R25 ;  /* 0x0000002a29197223 */ /* 0x040fe20000000019 */
[C---:B------:R-:W-:Y:S01]  /*77b0*/  FFMA R26, R41.reuse, R43, R26 ;  /* 0x0000002b291a7223 */ /* 0x040fe2000000001a */
[----:B------:R-:W-:Y:S01]  /*77c0*/  FMUL R31, R38, R31 ;  /* 0x0000001f261f7220 */ /* 0x000fe20000400000 */
[----:B------:R-:W-:Y:S01]  /*77d0*/  SHF.L.U32 R43, R74, 0x10, RZ ;  /* 0x000000104a2b7819 */ /* 0x000fe200000006ff */
[----:B------:R-:W-:Y:S01]  /*77e0*/  FMUL R28, R38, R32 ;  /* 0x00000020261c7220 */ /* 0x000fe20000400000 */
[----:B------:R-:W-:Y:S01]  /*77f0*/  LOP3.LUT R42, R74, 0xffff0000, RZ, 0xc0, !PT ;  /* 0xffff00004a2a7812 */ /* 0x000fe200078ec0ff */
[C---:B------:R-:W-:Y:S01]  /*7800*/  FMUL R29, R38.reuse, R33 ;  /* 0x00000021261d7220 */ /* 0x040fe20000400000 */
[C---:B------:R-:W-:Y:S01]  /*7810*/  FMUL R30, R38.reuse, R34 ;  /* 0x00000022261e7220 */ /* 0x040fe20000400000 */
[C---:B------:R-:W-:Y:S01]  /*7820*/  FFMA R31, R41.reuse, R40, R31 ;  /* 0x00000028291f7223 */ /* 0x040fe2000000001f */
[----:B------:R-:W-:Y:S01]  /*7830*/  FMUL R35, R38, R35 ;  /* 0x0000002326237220 */ /* 0x000fe20000400000 */
[C---:B------:R-:W-:Y:S01]  /*7840*/  FFMA R28, R41.reuse, R43, R28 ;  /* 0x0000002b291c7223 */ /* 0x040fe2000000001c */
[C---:B------:R-:W-:Y:S01]  /*7850*/  FFMA R29, R41.reuse, R42, R29 ;  /* 0x0000002a291d7223 */ /* 0x040fe2000000001d */
[C---:B------:R-:W-:Y:S01]  /*7860*/  FFMA R30, R41.reuse, R45, R30 ;  /* 0x0000002d291e7223 */ /* 0x040fe2000000001e */
[----:B------:R-:W-:Y:S01]  /*7870*/  FFMA R35, R41, R44, R35 ;  /* 0x0000002c29237223 */ /* 0x000fe20000000023 */
[----:B-1----:R-:W-:Y:S02]  /*7880*/  F2FP.BF16.F32.PACK_AB R52, R17, R16 ;  /* 0x000000101134723e */ /* 0x002fe400000010ff */
[----:B------:R-:W-:Y:S02]  /*7890*/  F2FP.BF16.F32.PACK_AB R53, R23, R18 ;  /* 0x000000121735723e */ /* 0x000fe400000010ff */
[----:B------:R-:W-:Y:S02]  /*78a0*/  F2FP.BF16.F32.PACK_AB R54, R21, R20 ;  /* 0x000000141536723e */ /* 0x000fe400000010ff */
[----:B------:R-:W-:Y:S02]  /*78b0*/  F2FP.BF16.F32.PACK_AB R55, R27, R22 ;  /* 0x000000161b37723e */ /* 0x000fe400000010ff */
[----:B------:R-:W-:Y:S02]  /*78c0*/  F2FP.BF16.F32.PACK_AB R104, R25, R24 ;  /* 0x000000181968723e */ /* 0x000fe400000010ff */
[----:B------:R-:W-:Y:S01]  /*78d0*/  F2FP.BF16.F32.PACK_AB R105, R31, R26 ;  /* 0x0000001a1f69723e */ /* 0x000fe200000010ff */
[----:B------:R2:W-:Y:S01]  /*78e0*/  STSM.16.M88.4 [R99+0x2000], R52 ;  /* 0x0020003463007844 */ /* 0x0005e20000000200 */
[----:B------:R-:W-:Y:S02]  /*78f0*/  F2FP.BF16.F32.PACK_AB R106, R29, R28 ;  /* 0x0000001c1d6a723e */ /* 0x000fe400000010ff */
[----:B------:R-:W-:Y:S05]  /*7900*/  F2FP.BF16.F32.PACK_AB R107, R35, R30 ;  /* 0x0000001e236b723e */ /* 0x000fea00000010ff */
[----:B------:R2:W-:Y:S01]  /*7910*/  STSM.16.M88.4 [R100+0x2000], R104 ;  /* 0x0020006864007844 */ /* 0x0005e20000000200 */
[----:B------:R-:W-:Y:S01]  /*7920*/  @!PT LDS RZ, [RZ] ;  /* 0x00000000fffff984 */ /* 0x000fe20000000800 */
[----:B------:R-:W-:Y:S01]  /*7930*/  @!PT LDS RZ, [RZ] ;  /* 0x00000000fffff984 */ /* 0x000fe20000000800 */
[----:B------:R-:W-:Y:S01]  /*7940*/  @!PT LDS RZ, [RZ] ;  /* 0x00000000fffff984 */ /* 0x000fe20000000800 */
[----:B------:R-:W-:Y:S01]  /*7950*/  @!PT LDS RZ, [RZ] ;  /* 0x00000000fffff984 */ /* 0x000fe20000000800 */
[----:B------:R1:W-:Y:S07]  /*7960*/  MEMBAR.ALL.CTA ;  /* 0x0000000000007992 */ /* 0x0003ee0000008000 */
[----:B-1----:R-:W1:Y:S02]  /*7970*/  FENCE.VIEW.ASYNC.S ;  /* 0x00000000000073c6 */ /* 0x002e640000000000 */
[----:B-1----:R-:W-:Y:S06]  /*7980*/  BAR.SYNC.DEFER_BLOCKING 0x1, 0x80 ;  /* 0x0042000000007b1d */ /* 0x002fec0000010000 */
[----:B------:R-:W-:Y:S05]  /*7990*/  @P0 BRA `(.L_x_115) ;  /* 0x0000000000280947 */ /* 0x000fea0003800000 */
[----:B------:R-:W1:Y:S01]  /*79a0*/  LDCU.64 UR6, c[0x0][0x348] ;  /* 0x00006900ff0677ac */ /* 0x000e620008000a00 */
[----:B------:R-:W-:Y:S02]  /*79b0*/  UIADD3 UR9, UPT, UPT, UR49, 0x40, URZ ;  /* 0x0000004031097890 */ /* 0x000fe4000fffe0ff */
[----:B------:R-:W-:Y:S01]  /*79c0*/  UIADD3 UR8, UPT, UPT, UR44, 0x2400, URZ ;  /* 0x000024002c087890 */ /* 0x000fe2000fffe0ff */
[----:B------:R-:W-:Y:S01]  /*79d0*/  UMOV UR10, UR50 ;  /* 0x00000032000a7c82 */ /* 0x000fe20008000000 */
[----:B------:R-:W-:Y:S01]  /*79e0*/  UMOV UR11, UR36 ;  /* 0x00000024000b7c82 */ /* 0x000fe20008000000 */
[----:B-1----:R-:W-:Y:S04]  /*79f0*/  UIADD3 UR4, UP0, UPT, UR6, 0x680, URZ ;  /* 0x0000068006047890 */ /* 0x002fe8000ff1e0ff */
[----:B------:R-:W-:Y:S09]  /*7a00*/  UIADD3.X UR5, UPT, UPT, URZ, UR7, URZ, UP0, !UPT ;  /* 0x00000007ff057290 */ /* 0x000ff200087fe4ff */
[----:B------:R1:W-:Y:S01]  /*7a10*/  UTMASTG.3D [UR8], [UR4] ;  /* 0x00000008040073b5 */ /* 0x0003e20008010000 */
[----:B------:R0:W-:Y:S01]  /*7a20*/  UTMACMDFLUSH ;  /* 0x00000000000079b7 */ /* 0x0001e20000000000 */
[----:B-1----:R-:W-:Y:S04]  /*7a30*/  DEPBAR.LE SB0, 0x1 ;  /* 0x000080400000791a */ /* 0x002fe80000000000 */
.L_x_115:
[----:B------:R-:W-:Y:S05]  /*7a40*/  BSYNC.RECONVERGENT B0 ;  /* 0x0000000000007941 */ /* 0x000fea0003800200 */
.L_x_114:
[----:B------:R-:W-:Y:S01]  /*7a50*/  BAR.SYNC.DEFER_BLOCKING 0x1, 0x80 ;  /* 0x0042000000007b1d */ /* 0x000fe20000010000 */
[----:B------:R-:W-:Y:S04]  /*7a60*/  UIADD3 UR4, UPT, UPT, UR46, 0x1, URZ ;  /* 0x000000012e047890 */ /* 0x000fe8000fffe0ff */
[----:B------:R-:W-:Y:S04]  /*7a70*/  UISETP.NE.AND UP0, UPT, UR4, 0x4, UPT ;  /* 0x000000040400788c */ /* 0x000fe8000bf05270 */
[----:B------:R-:W-:Y:S01]  /*7a80*/  USEL UR45, UR4, URZ, UP0 ;  /* 0x000000ff042d7287 */ /* 0x000fe20008000000 */
[----:B------:R1:W-:Y:S01]  /*7a90*/  @P6 SYNCS.ARRIVE.TRANS64.RED.A1T0 RZ, [R102+URZ], RZ ;  /* 0x000000ff66ff69a7 */ /* 0x0003e200081004ff */
[----:B------:R-:W-:Y:S01]  /*7aa0*/  BSSY B1, `(.L_x_116) ;  /* 0x0000018000017945 */ /* 0x000fe20003800000 */
[----:B------:R-:W3:Y:S02]  /*7ab0*/  @P6 SYNCS.PHASECHK.TRANS64.TRYWAIT P0, [R63+URZ+0x40], R108 ;  /* 0x0000406c3f0065a7 */ /* 0x000ee400080011ff */
[----:B---3--:R-:W-:Y:S01]  /*7ac0*/  @P6 SEL R60, RZ, 0x1, !P0 ;  /* 0x00000001ff3c6807 */ /* 0x008fe20004000000 */
[----:B-1----:R-:W-:Y:S06]  /*7ad0*/  @!P6 BRA `(.L_x_117) ;  /* 0x000000000050e947 */ /* 0x002fec0003800000 */
        /* <DEDUP_REMOVED lines=8> */
[----:B------:R-:W-:Y:S04]  /*7b60*/  SHF.L.U32 R4, R91, 0x1f, RZ ;  /* 0x0000001f5b047819 */ /* 0x000fe800000006ff */
[----:B------:R-:W1:Y:S02]  /*7b70*/  SYNCS.PHASECHK.TRANS64.TRYWAIT P0, [R63+URZ+0x40], R4 ;  /* 0x000040043f0075a7 */ /* 0x000e6400080011ff */
[----:B-1----:R-:W-:Y:S05]  /*7b80*/  @!P0 BRA `(.L_x_120) ;  /* 0x0000002400848947 */ /* 0x002fea0003800000 */
.L_x_119:
[----:B------:R-:W-:Y:S05]  /*7b90*/  BSYNC B0 ;  /* 0x0000000000007941 */ /* 0x000fea0003800000 */
.L_x_118:
[----:B------:R-:W-:Y:S02]  /*7ba0*/  ISETP.NE.AND P0, PT, R61, RZ, PT ;  /* 0x000000ff3d00720c */ /* 0x000fe40003f05270 */
[----:B------:R-:W-:Y:S11]  /*7bb0*/  IADD3 R46, PT, PT, R46, 0x1, RZ ;  /* 0x000000012e2e7810 */ /* 0x000ff60007ffe0ff */
[----:B-1----:R-:W-:Y:S01]  /*7bc0*/  @P0 IMAD.IADD R4, R92, 0x1, R3 ;  /* 0x000000015c040824 */ /* 0x002fe200078e0203 */
[----:B------:R-:W-:Y:S05]  /*7bd0*/  @P0 WARPSYNC.ALL ;  /* 0x0000000000000948 */ /* 0x000fea0003800000 */
[----:B------:R1:W3:Y:S04]  /*7be0*/  @P0 LDSM.16.M88.4 R48, [R2+UR44+0x400] ;  /* 0x0004002c0230083b */ /* 0x0002e80008000200 */
[----:B------:R1:W4:Y:S04]  /*7bf0*/  @P0 LDSM.16.M88.4 R56, [R0+0x400] ;  /* 0x000400000038083b */ /* 0x0003280000000200 */
[----:B------:R1:W1:Y:S04]  /*7c00*/  @P0 LDSM.16.M88.4 R64, [R3+0x400] ;  /* 0x000400000340083b */ /* 0x0002680000000200 */
[----:B------:R1:W1:Y:S02]  /*7c10*/  @P0 LDSM.16.M88.4 R72, [R4+0x400] ;  /* 0x000400000448083b */ /* 0x0002640000000200 */
.L_x_117:
[----:B------:R-:W-:Y:S05]  /*7c20*/  BSYNC B1 ;  /* 0x0000000000017941 */ /* 0x000fea0003800000 */
.L_x_116:
[----:B-1----:R-:W-:Y:S05]  /*7c30*/  VIADD R3, R39, 0x80 ;  /* 0x0000008027037836 */ /* 0x002fea0000000000 */
[----:B------:R-:W-:Y:S04]  /*7c40*/  SHF.R.U32.HI R3, RZ, 0x15, R3 ;  /* 0x00000015ff037819 */ /* 0x000fe80000011603 */
[----:B------:R-:W-:Y:S11]  /*7c50*/  LOP3.LUT P0, RZ, R3, 0x3, R82, 0x48, !PT ;  /* 0x0000000303ff7812 */ /* 0x000ff60007804852 */
[----:B------:R-:W-:Y:S02]  /*7c60*/  @!UPT UIADD3 URZ, UPT, UPT, URZ, URZ, URZ ;  /* 0x000000fffffff290 */ /* 0x000fe4000fffe0ff */
[----:B------:R-:W-:Y:S05]  /*7c70*/  @!P0 BRA `(.L_x_121) ;  /* 0x0000000000408947 */ /* 0x000fea0003800000 */
[----:B------:R-:W1:Y:S01]  /*7c80*/  LDCU.64 UR8, c[0x4][0x70] ;  /* 0x01000e00ff0877ac */ /* 0x000e620008000a00 */
[----:B------:R-:W-:Y:S01]  /*7c90*/  MOV R3, 0x0 ;  /* 0x0000000000037802 */ /* 0x000fe20000000f00 */
[----:B------:R-:W-:Y:S02]  /*7ca0*/  HFMA2 R12, -RZ, RZ, 0, 5.9604644775390625e-08 ;  /* 0x00000001ff0c7431 */ /* 0x000fe400000001ff */
[----:B------:R-:W-:Y:S02]  /*7cb0*/  IMAD.MOV.U32 R8, RZ, RZ, 0x192 ;  /* 0x00000192ff087424 */ /* 0x000fe400078e00ff */
[----:B------:R-:W-:Y:S01]  /*7cc0*/  IMAD.MOV.U32 R13, RZ, RZ, RZ ;  /* 0x000000ffff0d7224 */ /* 0x000fe200078e00ff */
[----:B------:R-:W5:Y:S01]  /*7cd0*/  LDCU.64 UR6, c[0x4][0x78] ;  /* 0x01000f00ff0677ac */ /* 0x000f620008000a00 */
[----:B------:R-:W2:Y:S01]  /*7ce0*/  LDC.64 R2, c[0x4][R3] ;  /* 0x0100000003027b82 */ /* 0x000ea20000000a00 */
[----:B------:R-:W3:Y:S01]  /*7cf0*/  LDCU.64 UR4, c[0x4][0x10] ;  /* 0x01000200ff0477ac */ /* 0x000ee20008000a00 */
[----:B-1----:R-:W-:Y:S01]  /*7d00*/  MOV R5, UR9 ;  /* 0x0000000900057c02 */ /* 0x002fe20008000f00 */
[----:B------:R-:W-:Y:S01]  /*7d10*/  IMAD.U32 R4, RZ, RZ, UR8 ;  /* 0x00000008ff047e24 */ /* 0x000fe2000f8e00ff */
[----:B-----5:R-:W-:Y:S01]  /*7d20*/  MOV R7, UR7 ;  /* 0x0000000700077c02 */ /* 0x020fe20008000f00 */
[----:B------:R-:W-:Y:S01]  /*7d30*/  IMAD.U32 R6, RZ, RZ, UR6 ;  /* 0x00000006ff067e24 */ /* 0x000fe2000f8e00ff */
[----:B---3--:R-:W-:Y:S01]  /*7d40*/  MOV R11, UR5 ;  /* 0x00000005000b7c02 */ /* 0x008fe20008000f00 */
[----:B------:R-:W-:Y:S02]  /*7d50*/  IMAD.U32 R10, RZ, RZ, UR4 ;  /* 0x00000004ff0a7e24 */ /* 0x000fe4000f8e00ff */
[----:B------:R-:W-:Y:S07]  /*7d60*/  LEPC R20, `(.L_x_121) ;  /* 0x000000001014794e */ /* 0x000fee0000000000 */
[----:B--2-4-:R-:W-:Y:S05]  /*7d70*/  CALL.ABS.NOINC R2 ;  /* 0x0000000002007343 */ /* 0x014fea0003c00000 */
.L_x_121:
[C---:B---3--:R-:W-:Y:S01]  /*7d80*/  SHF.L.U32 R40, R48.reuse, 0x10, RZ ;  /* 0x0000001030287819 */ /* 0x048fe200000006ff */
[----:B------:R-:W-:Y:S05]  /*7d90*/  WARPSYNC.ALL ;  /* 0x0000000000007948 */ /* 0x000fea0003800000 */
[----:B------:R-:W-:Y:S01]  /*7da0*/  R2UR UR4, R39 ;  /* 0x00000000270472ca */ /* 0x000fe200000e0000 */
[----:B------:R-:W-:Y:S01]  /*7db0*/  BSSY.RECONVERGENT B0, `(.L_x_122) ;  /* 0x000008f000007945 */ /* 0x000fe20003800200 */
[----:B------:R-:W-:Y:S02]  /*7dc0*/  LOP3.LUT R43, R48, 0xffff0000, RZ, 0xc0, !PT ;  /* 0xffff0000302b7812 */ /* 0x000fe400078ec0ff */
[----:B------:R-:W-:Y:S02]  /*7dd0*/  SHF.L.U32 R42, R49, 0x10, RZ ;  /* 0x00000010312a7819 */ /* 0x000fe400000006ff */
[C---:B------:R-:W-:Y:S02]  /*7de0*/  SHF.L.U32 R45, R51.reuse, 0x10, RZ ;  /* 0x00000010332d7819 */ /* 0x040fe400000006ff */
[----:B------:R-:W-:Y:S02]  /*7df0*/  LOP3.LUT R44, R51, 0xffff0000, RZ, 0xc0, !PT ;  /* 0xffff0000332c7812 */ /* 0x000fe400078ec0ff */
[----:B------:R-:W-:Y:S02]  /*7e00*/  ISETP.NE.AND P6, PT, R95, RZ, PT ;  /* 0x000000ff5f00720c */ /* 0x000fe40003fc5270 */
[----:B------:R-:W-:Y:S01]  /*7e10*/  ISETP.NE.AND P0, PT, R94, RZ, PT ;  /* 0x000000ff5e00720c */ /* 0x000fe20003f05270 */
[----:B------:R-:W1:Y:S01]  /*7e20*/  LDTM.16dp256bit.x8 R4, tmem[UR4+0x80] ;  /* 0x00008004000479ee */ /* 0x000e6200081a0000 */
[----:B------:R-:W-:Y:S02]  /*7e30*/  MOV R63, UR45 ;  /* 0x0000002d003f7c02 */ /* 0x000fe40008000f00 */
[----:B------:R-:W-:Y:S07]  /*7e40*/  LEA R108, R46, UR44, 0x3 ;  /* 0x0000002c2e6c7c11 */ /* 0x000fee000f8e18ff */
[----:B------:R-:W-:Y:S04]  /*7e50*/  @P6 LEA R63, R63, UR44, 0x3 ;  /* 0x0000002c3f3f6c11 */ /* 0x000fe8000f8e18ff */
[----:B------:R-:W-:Y:S02]  /*7e60*/  @P6 IADD3 R102, PT, PT, R63, 0x60, RZ ;  /* 0x000000603f666810 */ /* 0x000fe40007ffe0ff */
[----:B------:R-:W-:Y:S02]  /*7e70*/  @P6 SHF.L.U32 R63, R91, 0x1f, RZ ;  /* 0x0000001f5b3f6819 */ /* 0x000fe400000006ff */
[----:B------:R-:W-:Y:S01]  /*7e80*/  @P6 PRMT R102, R101, 0x654, R102 ;  /* 0x0000065465666816 */ /* 0x000fe20000000066 */
[C---:B-1----:R-:W-:Y:S01]  /*7e90*/  FMUL R0, R38.reuse, R4 ;  /* 0x0000000426007220 */ /* 0x042fe20000400000 */
[C---:B------:R-:W-:Y:S01]  /*7ea0*/  FMUL R2, R38.reuse, R5 ;  /* 0x0000000526027220 */ /* 0x040fe20000400000 */
[C---:B------:R-:W-:Y:S01]  /*7eb0*/  FMUL R3, R38.reuse, R6 ;  /* 0x0000000626037220 */ /* 0x040fe20000400000 */
        /* <DEDUP_REMOVED lines=8> */
[----:B--2---:R-:W-:Y:S01]  /*7f40*/  F2FP.BF16.F32.PACK_AB R68, R2, R0 ;  /* 0x000000000244723e */ /* 0x004fe200000010ff */
[----:B------:R-:W-:Y:S01]  /*7f50*/  FMUL R5, R38, R9 ;  /* 0x0000000926057220 */ /* 0x000fe20000400000 */
[C---:B------:R-:W-:Y:S01]  /*7f60*/  FFMA R7, R41.reuse, R40, R7 ;  /* 0x0000002829077223 */ /* 0x040fe20000000007 */
[----:B----4-:R-:W-:Y:S01]  /*7f70*/  SHF.L.U32 R40, R56, 0x10, RZ ;  /* 0x0000001038287819 */ /* 0x010fe200000006ff */
[C---:B------:R-:W-:Y:S01]  /*7f80*/  FMUL R6, R38.reuse, R10 ;  /* 0x0000000a26067220 */ /* 0x040fe20000400000 */
[C---:B------:R-:W-:Y:S01]  /*7f90*/  FMUL R11, R38.reuse, R11 ;  /* 0x0000000b260b7220 */ /* 0x040fe20000400000 */
[----:B------:R-:W-:Y:S01]  /*7fa0*/  FFMA R4, R41, R43, R4 ;  /* 0x0000002b29047223 */ /* 0x000fe20000000004 */
[----:B------:R-:W-:Y:S01]  /*7fb0*/  SHF.L.U32 R43, R57, 0x10, RZ ;  /* 0x00000010392b7819 */ /* 0x000fe200000006ff */
[----:B------:R-:W-:Y:S01]  /*7fc0*/  FMUL R8, R38, R12 ;  /* 0x0000000c26087220 */ /* 0x000fe20000400000 */
[----:B------:R-:W-:Y:S01]  /*7fd0*/  F2FP.BF16.F32.PACK_AB R69, R7, R3 ;  /* 0x000000030745723e */ /* 0x000fe200000010ff */
[C---:B------:R-:W-:Y:S01]  /*7fe0*/  FFMA R5, R41.reuse, R42, R5 ;  /* 0x0000002a29057223 */ /* 0x040fe20000000005 */
[----:B------:R-:W-:Y:S01]  /*7ff0*/  LOP3.LUT R42, R56, 0xffff0000, RZ, 0xc0, !PT ;  /* 0xffff0000382a7812 */ /* 0x000fe200078ec0ff */
[----:B------:R-:W-:Y:S01]  /*8000*/  FFMA R6, R41, R45, R6 ;  /* 0x0000002d29067223 */ /* 0x000fe20000000006 */
[----:B------:R-:W-:Y:S01]  /*8010*/  SHF.L.U32 R45, R65, 0x10, RZ ;  /* 0x00000010412d7819 */ /* 0x000fe200000006ff */
[----:B------:R-:W-:Y:S01]  /*8020*/  FFMA R11, R41, R44, R11 ;  /* 0x0000002c290b7223 */ /* 0x000fe2000000000b */
[----:B------:R-:W-:Y:S01]  /*8030*/  F2FP.BF16.F32.PACK_AB R70, R5, R4 ;  /* 0x000000040546723e */ /* 0x000fe200000010ff */
[----:B------:R-:W-:Y:S01]  /*8040*/  FFMA R8, R41, R40, R8 ;  /* 0x0000002829087223 */ /* 0x000fe20000000008 */
[----:B------:R-:W-:Y:S01]  /*8050*/  LOP3.LUT R40, R57, 0xffff0000, RZ, 0xc0, !PT ;  /* 0xffff000039287812 */ /* 0x000fe200078ec0ff */
[C---:B------:R-:W-:Y:S01]  /*8060*/  FMUL R9, R38.reuse, R13 ;  /* 0x0000000d26097220 */ /* 0x040fe20000400000 */
[----:B------:R-:W-:Y:S01]  /*8070*/  F2FP.BF16.F32.PACK_AB R71, R11, R6 ;  /* 0x000000060b47723e */ /* 0x000fe200000010ff */
[C---:B------:R-:W-:Y:S01]  /*8080*/  FMUL R10, R38.reuse, R14 ;  /* 0x0000000e260a7220 */ /* 0x040fe20000400000 */
[----:B------:R-:W-:Y:S01]  /*8090*/  LOP3.LUT R44, R75, 0xffff0000, RZ, 0xc0, !PT ;  /* 0xffff00004b2c7812 */ /* 0x000fe200078ec0ff */
[----:B------:R-:W-:Y:S01]  /*80a0*/  FMUL R15, R38, R15 ;  /* 0x0000000f260f7220 */ /* 0x000fe20000400000 */
        /* <DEDUP_REMOVED lines=8> */
[----:B------:R-:W-:Y:S01]  /*8130*/  FMUL R13, R38, R17 ;  /* 0x00000011260d7220 */ /* 0x000fe20000400000 */
[----:B------:R-:W-:Y:S01]  /*8140*/  F2FP.BF16.F32.PACK_AB R53, R15, R10 ;  /* 0x0000000a0f35723e */ /* 0x000fe200000010ff */
[C---:B------:R-:W-:Y:S01]  /*8150*/  FFMA R12, R41.reuse, R42, R12 ;  /* 0x0000002a290c7223 */ /* 0x040fe2000000000c */
[----:B------:R-:W-:Y:S01]  /*8160*/  LOP3.LUT R42, R64, 0xffff0000, RZ, 0xc0, !PT ;  /* 0xffff0000402a7812 */ /* 0x000fe200078ec0ff */
[C---:B------:R-:W-:Y:S01]  /*8170*/  FMUL R14, R38.reuse, R18 ;  /* 0x00000012260e7220 */ /* 0x040fe20000400000 */
[----:B------:R-:W-:Y:S01]  /*8180*/  FFMA R13, R41, R40, R13 ;  /* 0x00000028290d7223 */ /* 0x000fe2000000000d */
[----:B------:R-:W-:Y:S01]  /*8190*/  LOP3.LUT R40, R59, 0xffff0000, RZ, 0xc0, !PT ;  /* 0xffff00003b287812 */ /* 0x000fe200078ec0ff */
[----:B------:R-:W-:Y:S01]  /*81a0*/  FMUL R19, R38, R19 ;  /* 0x0000001326137220 */ /* 0x000fe20000400000 */
[----:B------:R-:W-:Y:S01]  /*81b0*/  FFMA R14, R41, R43, R14 ;  /* 0x0000002b290e7223 */ /* 0x000fe2000000000e */
[----:B------:R-:W-:Y:S01]  /*81c0*/  SHF.L.U32 R43, R64, 0x10, RZ ;  /* 0x00000010402b7819 */ /* 0x000fe200000006ff */
[C---:B------:R-:W-:Y:S01]  /*81d0*/  FMUL R16, R38.reuse, R20 ;  /* 0x0000001426107220 */ /* 0x040fe20000400000 */
[----:B------:R-:W-:Y:S01]  /*81e0*/  F2FP.BF16.F32.PACK_AB R54, R13, R12 ;  /* 0x0000000c0d36723e */ /* 0x000fe200000010ff */
[----:B------:R1:W-:Y:S01]  /*81f0*/  STSM.16.M88.4 [R97+0x4400], R68 ;  /* 0x0044004461007844 */ /* 0x0003e20000000200 */
        /* <DEDUP_REMOVED lines=24> */
[----:B------:R2:W-:Y:S01]  /*8380*/  STSM.16.M88.4 [R96+0x4400], R52 ;  /* 0x0044003460007844 */ /* 0x0005e20000000200 */
[----:B------:R-:W-:Y:S01]  /*8390*/  FFMA R27, R41, R42, R27 ;  /* 0x0000002a291b7223 */ /* 0x000fe2000000001b */
[----:B------:R-:W-:Y:S01]  /*83a0*/  LOP3.LUT R42, R72, 0xffff0000, RZ, 0xc0, !PT ;  /* 0xffff0000482a7812 */ /* 0x000fe200078ec0ff */
[C---:B------:R-:W-:Y:S01]  /*83b0*/  FMUL R24, R38.reuse, R28 ;  /* 0x0000001c26187220 */ /* 0x040fe20000400000 */
[C---:B------:R-:W-:Y:S01]  /*83c0*/  FMUL R25, R38.reuse, R29 ;  /* 0x0000001d26197220 */ /* 0x040fe20000400000 */
[C---:B------:R-:W-:Y:S01]  /*83d0*/  FMUL R26, R38.reuse, R30 ;  /* 0x0000001e261a7220 */ /* 0x040fe20000400000 */
[----:B-1----:R-:W-:Y:S01]  /*83e0*/  F2FP.BF16.F32.PACK_AB R68, R17, R16 ;  /* 0x000000101144723e */ /* 0x002fe200000010ff */
[C---:B------:R-:W-:Y:S01]  /*83f0*/  FFMA R24, R41.reuse, R40, R24 ;  /* 0x0000002829187223 */ /* 0x040fe20000000018 */
[C---:B------:R-:W-:Y:S01]  /*8400*/  FFMA R25, R41.reuse, R42, R25 ;  /* 0x0000002a29197223 */ /* 0x040fe20000000019 */
[----:B------:R-:W-:Y:S01]  /*8410*/  FFMA R26, R41, R43, R26 ;  /* 0x0000002b291a7223 */ /* 0x000fe2000000001a */
[----:B------:R-:W-:Y:S01]  /*8420*/  LOP3.LUT R40, R73, 0xffff0000, RZ, 0xc0, !PT ;  /* 0xffff000049287812 */ /* 0x000fe200078ec0ff */
        /* <DEDUP_REMOVED lines=39> */
.L_x_123:
[----:B------:R-:W-:Y:S05]  /*86a0*/  BSYNC.RECONVERGENT B0 ;  /* 0x0000000000007941 */ /* 0x000fea0003800200 */
.L_x_122:
        /* <DEDUP_REMOVED lines=20> */
.L_x_127:
[----:B------:R-:W-:Y:S05]  /*87f0*/  BSYNC B0 ;  /* 0x0000000000007941 */ /* 0x000fea0003800000 */
.L_x_126:
[----:B------:R-:W-:Y:S11]  /*8800*/  ISETP.NE.AND P0, PT, R61, RZ, PT ;  /* 0x000000ff3d00720c */ /* 0x000ff60003f05270 */
[----:B------:R-:W-:Y:S02]  /*8810*/  @!UPT UIADD3 URZ, UPT, UPT, URZ, URZ, URZ ;  /* 0x000000fffffff290 */ /* 0x000fe4000fffe0ff */
[----:B------:R-:W-:Y:S01]  /*8820*/  @P0 IADD3 R2, PT, PT, R92, R5, RZ ;  /* 0x000000055c020210 */ /* 0x000fe20007ffe0ff */
[----:B------:R-:W-:Y:S05]  /*8830*/  @P0 WARPSYNC.ALL ;  /* 0x0000000000000948 */ /* 0x000fea0003800000 */
[----:B------:R3:W4:Y:S04]  /*8840*/  @P0 LDSM.16.M88.4 R48, [R46+UR44+0x400] ;  /* 0x0004002c2e30083b */ /* 0x0007280008000200 */
[----:B------:R3:W1:Y:S04]  /*8850*/  @P0 LDSM.16.M88.4 R56, [R0+0x400] ;  /* 0x000400000038083b */ /* 0x0006680000000200 */
[----:B------:R3:W1:Y:S04]  /*8860*/  @P0 LDSM.16.M88.4 R64, [R5+0x400] ;  /* 0x000400000540083b */ /* 0x0006680000000200 */
[----:B------:R3:W1:Y:S02]  /*8870*/  @P0 LDSM.16.M88.4 R72, [R2+0x400] ;  /* 0x000400000248083b */ /* 0x0006640000000200 */
.L_x_125:
[----:B------:R-:W-:Y:S05]  /*8880*/  BSYNC B1 ;  /* 0x0000000000017941 */ /* 0x000fea0003800000 */
.L_x_124:
        /* <DEDUP_REMOVED lines=11> */
[----:B---3--:R-:W3:Y:S01]  /*8940*/  LDC.64 R2, c[0x4][R3] ;  /* 0x0100000003027b82 */ /* 0x008ee20000000a00 */
[----:B------:R-:W2:Y:S01]  /*8950*/  LDCU.64 UR4, c[0x4][0x10] ;  /* 0x01000200ff0477ac */ /* 0x000ea20008000a00 */
[----:B-1----:R-:W-:Y:S01]  /*8960*/  MOV R5, UR9 ;  /* 0x0000000900057c02 */ /* 0x002fe20008000f00 */
[----:B------:R-:W-:Y:S01]  /*8970*/  IMAD.U32 R4, RZ, RZ, UR8 ;  /* 0x00000008ff047e24 */ /* 0x000fe2000f8e00ff */
[----:B-----5:R-:W-:Y:S01]  /*8980*/  MOV R7, UR7 ;  /* 0x0000000700077c02 */ /* 0x020fe20008000f00 */
[----:B------:R-:W-:Y:S01]  /*8990*/  IMAD.U32 R6, RZ, RZ, UR6 ;  /* 0x00000006ff067e24 */ /* 0x000fe2000f8e00ff */
[----:B--2---:R-:W-:Y:S01]  /*89a0*/  MOV R11, UR5 ;  /* 0x00000005000b7c02 */ /* 0x004fe20008000f00 */
[----:B------:R-:W-:Y:S02]  /*89b0*/  IMAD.U32 R10, RZ, RZ, UR4 ;  /* 0x00000004ff0a7e24 */ /* 0x000fe4000f8e00ff */
[----:B------:R-:W-:Y:S07]  /*89c0*/  LEPC R20, `(.L_x_129) ;  /* 0x000000001014794e */ /* 0x000fee0000000000 */
[----:B---34-:R-:W-:Y:S05]  /*89d0*/  CALL.ABS.NOINC R2 ;  /* 0x0000000002007343 */ /* 0x018fea0003c00000 */
.L_x_129:
[----:B------:R-:W-:Y:S01]  /*89e0*/  ISETP.NE.AND P0, PT, R94, RZ, PT ;  /* 0x000000ff5e00720c */ /* 0x000fe20003f05270 */
[----:B------:R-:W-:Y:S05]  /*89f0*/  WARPSYNC.ALL ;  /* 0x0000000000007948 */ /* 0x000fea0003800000 */
[----:B------:R-:W-:Y:S01]  /*8a00*/  R2UR UR4, R39 ;  /* 0x00000000270472ca */ /* 0x000fe200000e0000 */
[----:B------:R-:W1:Y:S01]  /*8a10*/  S2UR UR6, SR_CgaCtaId ;  /* 0x00000000000679c3 */ /* 0x000e620000008800 */
[C---:B----4-:R-:W-:Y:S01]  /*8a20*/  SHF.L.U32 R40, R48.reuse, 0x10, RZ ;  /* 0x0000001030287819 */ /* 0x050fe200000006ff */
[----:B------:R-:W-:Y:S01]  /*8a30*/  BSSY.RECONVERGENT B0, `(.L_x_130) ;  /* 0x000008c000007945 */ /* 0x000fe20003800200 */
[----:B------:R-:W-:Y:S02]  /*8a40*/  LOP3.LUT R42, R48, 0xffff0000, RZ, 0xc0, !PT ;  /* 0xffff0000302a7812 */ /* 0x000fe400078ec0ff */
[C---:B------:R-:W-:Y:S02]  /*8a50*/  SHF.L.U32 R43, R49.reuse, 0x10, RZ ;  /* 0x00000010312b7819 */ /* 0x040fe400000006ff */
[----:B------:R-:W-:Y:S02]  /*8a60*/  LOP3.LUT R44, R49, 0xffff0000, RZ, 0xc0, !PT ;  /* 0xffff0000312c7812 */ /* 0x000fe400078ec0ff */
[C---:B------:R-:W-:Y:S02]  /*8a70*/  SHF.L.U32 R45, R50.reuse, 0x10, RZ ;  /* 0x00000010322d7819 */ /* 0x040fe400000006ff */
[----:B---3--:R-:W-:Y:S01]  /*8a80*/  LOP3.LUT R46, R50, 0xffff0000, RZ, 0xc0, !PT ;  /* 0xffff0000322e7812 */ /* 0x008fe200078ec0ff */
[----:B------:R-:W3:Y:S01]  /*8a90*/  LDTM.16dp256bit.x8 R4, tmem[UR4+0xc0] ;  /* 0x0000c004000479ee */ /* 0x000ee200081a0000 */
[C---:B------:R-:W-:Y:S01]  /*8aa0*/  SHF.L.U32 R47, R51.reuse, 0x10, RZ ;  /* 0x00000010332f7819 */ /* 0x040fe200000006ff */
[----:B------:R-:W-:Y:S01]  /*8ab0*/  NOP ;  /* 0x0000000000007918 */ /* 0x000fe20000000000 */
[----:B------:R-:W-:Y:S02]  /*8ac0*/  LOP3.LUT R49, R51, 0xffff0000, RZ, 0xc0, !PT ;  /* 0xffff000033317812 */ /* 0x000fe400078ec0ff */
[----:B------:R-:W-:Y:S02]  /*8ad0*/  R2UR UR5, R98 ;  /* 0x00000000620572ca */ /* 0x000fe400000e0000 */
[C---:B------:R-:W-:Y:S02]  /*8ae0*/  SHF.L.U32 R48, R56.reuse, 0x10, RZ ;  /* 0x0000001038307819 */ /* 0x040fe400000006ff */
[----:B------:R-:W-:Y:S02]  /*8af0*/  LOP3.LUT R51, R56, 0xffff0000, RZ, 0xc0, !PT ;  /* 0xffff000038337812 */ /* 0x000fe400078ec0ff */
[C---:B------:R-:W-:Y:S02]  /*8b00*/  SHF.L.U32 R50, R57.reuse, 0x10, RZ ;  /* 0x0000001039327819 */ /* 0x040fe400000006ff */
[----:B--2---:R-:W-:Y:S02]  /*8b10*/  LOP3.LUT R52, R57, 0xffff0000, RZ, 0xc0, !PT ;  /* 0xffff000039347812 */ /* 0x004fe400078ec0ff */
[C---:B------:R-:W-:Y:S02]  /*8b20*/  SHF.L.U32 R53, R58.reuse, 0x10, RZ ;  /* 0x000000103a357819 */ /* 0x040fe400000006ff */
[----:B------:R-:W-:Y:S01]  /*8b30*/  LOP3.LUT R54, R58, 0xffff0000, RZ, 0xc0, !PT ;  /* 0xffff00003a367812 */ /* 0x000fe200078ec0ff */
[----:B------:R-:W-:Y:S01]  /*8b40*/  UIADD3 UR4, UPT, UPT, UR5, 0xd0, URZ ;  /* 0x000000d005047890 */ /* 0x000fe2000fffe0ff */
[C---:B------:R-:W-:Y:S02]  /*8b50*/  SHF.L.U32 R55, R59.reuse, 0x10, RZ ;  /* 0x000000103b377819 */ /* 0x040fe400000006ff */
[----:B------:R-:W-:Y:S02]  /*8b60*/  LOP3.LUT R56, R59, 0xffff0000, RZ, 0xc0, !PT ;  /* 0xffff00003b387812 */ /* 0x000fe400078ec0ff */
[----:B------:R-:W-:Y:S01]  /*8b70*/  SHF.L.U32 R57, R64, 0x10, RZ ;  /* 0x0000001040397819 */ /* 0x000fe200000006ff */
[----:B-1----:R-:W-:Y:S01]  /*8b80*/  UPRMT UR4, UR6, 0x654, UR4 ;  /* 0x0000065406047896 */ /* 0x002fe20008000004 */
[C---:B---3--:R-:W-:Y:S01]  /*8b90*/  FMUL R4, R38.reuse, R4 ;  /* 0x0000000426047220 */ /* 0x048fe20000400000 */
[C---:B------:R-:W-:Y:S01]  /*8ba0*/  FMUL R5, R38.reuse, R5 ;  /* 0x0000000526057220 */ /* 0x040fe20000400000 */
[----:B------:R-:W-:Y:S01]  /*8bb0*/  FMUL R6, R38, R6 ;  /* 0x0000000626067220 */ /* 0x000fe20000400000 */
[----:B------:R-:W-:Y:S01]  /*8bc0*/  LOP3.LUT R58, R64, 0xffff0000, RZ, 0xc0, !PT ;  /* 0xffff0000403a7812 */ /* 0x000fe200078ec0ff */
[C---:B------:R-:W-:Y:S01]  /*8bd0*/  FFMA R4, R41.reuse, R40, R4 ;  /* 0x0000002829047223 */ /* 0x040fe20000000004 */
[----:B------:R-:W-:Y:S01]  /*8be0*/  FFMA R5, R41, R42, R5 ;  /* 0x0000002a29057223 */ /* 0x000fe20000000005 */
[----:B------:R-:W-:Y:S01]  /*8bf0*/  SHF.L.U32 R59, R65, 0x10, RZ ;  /* 0x00000010413b7819 */ /* 0x000fe200000006ff */
[----:B------:R-:W-:Y:S01]  /*8c00*/  FFMA R6, R41, R43, R6 ;  /* 0x0000002b29067223 */ /* 0x000fe20000000006 */
[----:B------:R-:W-:Y:S01]  /*8c10*/  SYNCS.ARRIVE.TRANS64.RED.A1T0 RZ, [UR4], RZ ;  /* 0x000000ffffff79a7 */ /* 0x000fe20008100404 */
[C---:B------:R-:W-:Y:S01]  /*8c20*/  FMUL R7, R38.reuse, R7 ;  /* 0x0000000726077220 */ /* 0x040fe20000400000 */
[----:B------:R-:W-:Y:S01]  /*8c30*/  LOP3.LUT R60, R65, 0xffff0000, RZ, 0xc0, !PT ;  /* 0xffff0000413c7812 */ /* 0x000fe200078ec0ff */
[C---:B------:R-:W-:Y:S01]  /*8c40*/  FMUL R8, R38.reuse, R8 ;  /* 0x0000000826087220 */ /* 0x040fe20000400000 */
[----:B------:R-:W-:Y:S01]  /*8c50*/  F2FP.BF16.F32.PACK_AB R104, R5, R4 ;  /* 0x000000040568723e */ /* 0x000fe200000010ff */
[C---:B------:R-:W-:Y:S01]  /*8c60*/  FFMA R7, R41.reuse, R44, R7 ;  /* 0x0000002c29077223 */ /* 0x040fe20000000007 */
[----:B------:R-:W-:Y:S01]  /*8c70*/  FMUL R9, R38, R9 ;  /* 0x0000000926097220 */ /* 0x000fe20000400000 */
[----:B------:R-:W-:Y:S01]  /*8c80*/  FFMA R8, R41, R45, R8 ;  /* 0x0000002d29087223 */ /* 0x000fe20000000008 */
[----:B------:R-:W-:Y:S01]  /*8c90*/  SHF.L.U32 R61, R66, 0x10, RZ ;  /* 0x00000010423d7819 */ /* 0x000fe200000006ff */
[C---:B------:R-:W-:Y:S01]  /*8ca0*/  FMUL R0, R38.reuse, R10 ;  /* 0x0000000a26007220 */ /* 0x040fe20000400000 */
[----:B------:R-:W-:Y:S01]  /*8cb0*/  F2FP.BF16.F32.PACK_AB R105, R7, R6 ;  /* 0x000000060769723e */ /* 0x000fe200000010ff */
[C---:B------:R-:W-:Y:S01]  /*8cc0*/  FFMA R9, R41.reuse, R46, R9 ;  /* 0x0000002e29097223 */ /* 0x040fe20000000009 */
[----:B------:R-:W-:Y:S01]  /*8cd0*/  FMUL R2, R38, R11 ;  /* 0x0000000b26027220 */ /* 0x000fe20000400000 */
[----:B------:R-:W-:Y:S01]  /*8ce0*/  FFMA R0, R41, R47, R0 ;  /* 0x0000002f29007223 */ /* 0x000fe20000000000 */
[----:B------:R-:W-:Y:S01]  /*8cf0*/  LOP3.LUT R62, R66, 0xffff0000, RZ, 0xc0, !PT ;  /* 0xffff0000423e7812 */ /* 0x000fe200078ec0ff */
[C---:B------:R-:W-:Y:S01]  /*8d00*/  FMUL R3, R38.reuse, R12 ;  /* 0x0000000c26037220 */ /* 0x040fe20000400000 */
[----:B------:R-:W-:Y:S01]  /*8d10*/  F2FP.BF16.F32.PACK_AB R106, R9, R8 ;  /* 0x00000008096a723e */ /* 0x000fe200000010ff */
[C---:B------:R-:W-:Y:S01]  /*8d20*/  FFMA R2, R41.reuse, R49, R2 ;  /* 0x0000003129027223 */ /* 0x040fe20000000002 */
[C---:B------:R-:W-:Y:S01]  /*8d30*/  FMUL R10, R38.reuse, R13 ;  /* 0x0000000d260a7220 */ /* 0x040fe20000400000 */
[----:B------:R-:W-:Y:S01]  /*8d40*/  FFMA R3, R41, R48, R3 ;  /* 0x0000003029037223 */ /* 0x000fe20000000003 */
[----:B------:R-:W-:Y:S01]  /*8d50*/  SHF.L.U32 R63, R67, 0x10, RZ ;  /* 0x00000010433f7819 */ /* 0x000fe200000006ff */
[----:B------:R-:W-:Y:S01]  /*8d60*/  FMUL R11, R38, R14 ;  /* 0x0000000e260b7220 */ /* 0x000fe20000400000 */
[----:B------:R-:W-:Y:S01]  /*8d70*/  F2FP.BF16.F32.PACK_AB R107, R2, R0 ;  /* 0x00000000026b723e */ /* 0x000fe200000010ff */
[C---:B------:R-:W-:Y:S01]  /*8d80*/  FFMA R10, R41.reuse, R51, R10 ;  /* 0x00000033290a7223 */ /* 0x040fe2000000000a */
[----:B------:R-:W-:Y:S01]  /*8d90*/  FMUL R15, R38, R15 ;  /* 0x0000000f260f7220 */ /* 0x000fe20000400000 */
[----:B------:R-:W-:Y:S01]  /*8da0*/  FFMA R11, R41, R50, R11 ;  /* 0x00000032290b7223 */ /* 0x000fe2000000000b */
[----:B------:R-:W-:Y:S01]  /*8db0*/  LOP3.LUT R64, R67, 0xffff0000, RZ, 0xc0, !PT ;  /* 0xffff000043407812 */ /* 0x000fe200078ec0ff */
[----:B------:R1:W-:Y:S01]  /*8dc0*/  STSM.16.M88.4 [R97+0x6400], R104 ;  /* 0x0064006861007844 */ /* 0x0003e20000000200 */
[----:B------:R-:W-:Y:S01]  /*8dd0*/  F2FP.BF16.F32.PACK_AB R108, R10, R3 ;  /* 0x000000030a6c723e */ /* 0x000fe200000010ff */
[C---:B------:R-:W-:Y:S01]  /*8de0*/  FFMA R15, R41.reuse, R52, R15 ;  /* 0x00000034290f7223 */ /* 0x040fe2000000000f */
[C---:B------:R-:W-:Y:S01]  /*8df0*/  FMUL R12, R38.reuse, R16 ;  /* 0x00000010260c7220 */ /* 0x040fe20000400000 */
[C---:B------:R-:W-:Y:S01]  /*8e00*/  FMUL R13, R38.reuse, R17 ;  /* 0x00000011260d7220 */ /* 0x040fe20000400000 */
[----:B------:R-:W-:Y:S01]  /*8e10*/  FMUL R14, R38, R18 ;  /* 0x00000012260e7220 */ /* 0x000fe20000400000 */
[----:B------:R-:W-:Y:S01]  /*8e20*/  SHF.L.U32 R65, R72, 0x10, RZ ;  /* 0x0000001048417819 */ /* 0x000fe200000006ff */
[----:B------:R-:W-:Y:S01]  /*8e30*/  FFMA R12, R41, R53, R12 ;  /* 0x00000035290c7223 */ /* 0x000fe2000000000c */
[----:B------:R-:W-:Y:S01]  /*8e40*/  F2FP.BF16.F32.PACK_AB R109, R15, R11 ;  /* 0x0000000b0f6d723e */ /* 0x000fe200000010ff */
[C---:B------:R-:W-:Y:S01]  /*8e50*/  FFMA R13, R41.reuse, R54, R13 ;  /* 0x00000036290d7223 */ /* 0x040fe2000000000d */
[----:B------:R-:W-:Y:S01]  /*8e60*/  FFMA R14, R41, R55, R14 ;  /* 0x00000037290e7223 */ /* 0x000fe2000000000e */
[----:B------:R-:W-:Y:S01]  /*8e70*/  FMUL R19, R38, R19 ;  /* 0x0000001326137220 */ /* 0x000fe20000400000 */
[----:B------:R-:W-:Y:S01]  /*8e80*/  LOP3.LUT R66, R72, 0xffff0000, RZ, 0xc0, !PT ;  /* 0xffff000048427812 */ /* 0x000fe200078ec0ff */
[C---:B------:R-:W-:Y:S01]  /*8e90*/  FMUL R16, R38.reuse, R20 ;  /* 0x0000001426107220 */ /* 0x040fe20000400000 */
[----:B------:R-:W-:Y:S01]  /*8ea0*/  F2FP.BF16.F32.PACK_AB R110, R13, R12 ;  /* 0x0000000c0d6e723e */ /* 0x000fe200000010ff */
[C---:B------:R-:W-:Y:S01]  /*8eb0*/  FFMA R19, R41.reuse, R56, R19 ;  /* 0x0000003829137223 */ /* 0x040fe20000000013 */
[C---:B------:R-:W-:Y:S01]  /*8ec0*/  FMUL R17, R38.reuse, R21 ;  /* 0x0000001526117220 */ /* 0x040fe20000400000 */
[----:B------:R-:W-:Y:S01]  /*8ed0*/  FFMA R16, R41, R57, R16 ;  /* 0x0000003929107223 */ /* 0x000fe20000000010 */
[----:B------:R-:W-:Y:S01]  /*8ee0*/  SHF.L.U32 R67, R73, 0x10, RZ ;  /* 0x0000001049437819 */ /* 0x000fe200000006ff */
[C---:B------:R-:W-:Y:S01]  /*8ef0*/  FMUL R18, R38.reuse, R22 ;  /* 0x0000001626127220 */ /* 0x040fe20000400000 */
[----:B------:R-:W-:Y:S01]  /*8f00*/  F2FP.BF16.F32.PACK_AB R111, R19, R14 ;  /* 0x0000000e136f723e */ /* 0x000fe200000010ff */
[C---:B------:R-:W-:Y:S01]  /*8f10*/  FFMA R17, R41.reuse, R58, R17 ;  /* 0x0000003a29117223 */ /* 0x040fe20000000011 */
[C---:B------:R-:W-:Y:S01]  /*8f20*/  FMUL R23, R38.reuse, R23 ;  /* 0x0000001726177220 */ /* 0x040fe20000400000 */
        /* <DEDUP_REMOVED lines=12> */
[C---:B------:R-:W-:Y:S01]  /*8ff0*/  FMUL R27, R38.reuse, R27 ;  /* 0x0000001b261b7220 */ /* 0x040fe20000400000 */
[C---:B------:R-:W-:Y:S01]  /*9000*/  FMUL R24, R38.reuse, R28 ;  /* 0x0000001c26187220 */ /* 0x040fe20000400000 */
[C---:B------:R-:W-:Y:S01]  /*9010*/  FMUL R25, R38.reuse, R29 ;  /* 0x0000001d26197220 */ /* 0x040fe20000400000 */
[C---:B------:R-:W-:Y:S01]  /*9020*/  FFMA R22, R41.reuse, R63, R22 ;  /* 0x0000003f29167223 */ /* 0x040fe20000000016 */
[C---:B------:R-:W-:Y:S01]  /*9030*/  FMUL R26, R38.reuse, R30 ;  /* 0x0000001e261a7220 */ /* 0x040fe20000400000 */
[C---:B------:R-:W-:Y:S01]  /*9040*/  FFMA R27, R41.reuse, R64, R27 ;  /* 0x00000040291b7223 */ /* 0x040fe2000000001b */
[----:B------:R-:W-:Y:S01]  /*9050*/  FMUL R31, R38, R31 ;  /* 0x0000001f261f7220 */ /* 0x000fe20000400000 */
[C---:B------:R-:W-:Y:S01]  /*9060*/  FFMA R24, R41.reuse, R65, R24 ;  /* 0x0000004129187223 */ /* 0x040fe20000000018 */
[----:B------:R-:W-:Y:S01]  /*9070*/  LOP3.LUT R70, R74, 0xffff0000, RZ, 0xc0, !PT ;  /* 0xffff00004a467812 */ /* 0x000fe200078ec0ff */
[C---:B------:R-:W-:Y:S01]  /*9080*/  FMUL R28, R38.reuse, R32 ;  /* 0x00000020261c7220 */ /* 0x040fe20000400000 */
[----:B------:R-:W-:Y:S01]  /*9090*/  FFMA R25, R41, R66, R25 ;  /* 0x0000004229197223 */ /* 0x000fe20000000019 */
[----:B------:R-:W-:Y:S01]  /*90a0*/  SHF.L.U32 R71, R75, 0x10, RZ ;  /* 0x000000104b477819 */ /* 0x000fe200000006ff */
[C---:B------:R-:W-:Y:S01]  /*90b0*/  FMUL R29, R38.reuse, R33 ;  /* 0x00000021261d7220 */ /* 0x040fe20000400000 */
[----:B------:R-:W-:Y:S01]  /*90c0*/  FFMA R26, R41, R67, R26 ;  /* 0x00000043291a7223 */ /* 0x000fe2000000001a */
[----:B------:R-:W-:Y:S01]  /*90d0*/  LOP3.LUT R72, R75, 0xffff0000, RZ, 0xc0, !PT ;  /* 0xffff00004b487812 */ /* 0x000fe200078ec0ff */
        /* <DEDUP_REMOVED lines=24> */
[----:B------:R-:W-:Y:S02]  /*9260*/  UIADD3 UR9, UPT, UPT, UR49, 0xc0, URZ ;  /* 0x000000c031097890 */ /* 0x000fe4000fffe0ff */
[----:B------:R-:W-:Y:S01]  /*9270*/  UIADD3 UR8, UPT, UPT, UR44, 0x6400, URZ ;  /* 0x000064002c087890 */ /* 0x000fe2000fffe0ff */
[----:B------:R-:W-:Y:S01]  /*9280*/  UMOV UR10, UR50 ;  /* 0x00000032000a7c82 */ /* 0x000fe20008000000 */
[----:B------:R-:W-:Y:S01]  /*9290*/  UMOV UR11, UR36 ;  /* 0x00000024000b7c82 */ /* 0x000fe20008000000 */
[----:B--2---:R-:W-:Y:S04]  /*92a0*/  UIADD3 UR4, UP0, UPT, UR6, 0x680, URZ ;  /* 0x0000068006047890 */ /* 0x004fe8000ff1e0ff */
[----:B------:R-:W-:Y:S09]  /*92b0*/  UIADD3.X UR5, UPT, UPT, URZ, UR7, URZ, UP0, !UPT ;  /* 0x00000007ff057290 */ /* 0x000ff200087fe4ff */
[----:B------:R2:W-:Y:S01]  /*92c0*/  UTMASTG.3D [UR8], [UR4] ;  /* 0x00000008040073b5 */ /* 0x0005e20008010000 */
[----:B------:R0:W-:Y:S01]  /*92d0*/  UTMACMDFLUSH ;  /* 0x00000000000079b7 */ /* 0x0001e20000000000 */
[----:B--2---:R-:W-:Y:S04]  /*92e0*/  DEPBAR.LE SB0, 0x1 ;  /* 0x000080400000791a */ /* 0x004fe80000000000 */
.L_x_131:
[----:B------:R-:W-:Y:S05]  /*92f0*/  BSYNC.RECONVERGENT B0 ;  /* 0x0000000000007941 */ /* 0x000fea0003800200 */
.L_x_130:
[----:B------:R-:W-:Y:S01]  /*9300*/  BAR.SYNC.DEFER_BLOCKING 0x1, 0x80 ;  /* 0x0042000000007b1d */ /* 0x000fe20000010000 */
[----:B------:R-:W-:Y:S01]  /*9310*/  UISETP.NE.AND UP0, UPT, UR47, -0x4, UPT ;  /* 0xfffffffc2f00788c */ /* 0x000fe2000bf05270 */
[----:B------:R-:W-:Y:S08]  /*9320*/  IADD3 R0, PT, PT, R36, 0x1, RZ ;  /* 0x0000000124007810 */ /* 0x000ff00007ffe0ff */
[----:B------:R-:W-:Y:S05]  /*9330*/  BRA.U !UP0, `(.L_x_132) ;  /* 0x0000000108247547 */ /* 0x000fea000b800000 */
[----:B------:R-:W-:Y:S01]  /*9340*/  ISETP.NE.AND P0, PT, R95, RZ, PT ;  /* 0x000000ff5f00720c */ /* 0x000fe20003f05270 */
[----:B------:R-:W-:Y:S01]  /*9350*/  IMAD.U32 R2, RZ, RZ, UR46 ;  /* 0x0000002eff027e24 */ /* 0x000fe2000f8e00ff */
[----:B------:R-:W-:Y:S04]  /*9360*/  UIADD3 UR4, UPT, UPT, UR46, 0x1, URZ ;  /* 0x000000012e047890 */ /* 0x000fe8000fffe0ff */
[----:B------:R-:W-:Y:S04]  /*9370*/  UISETP.NE.AND UP0, UPT, UR4, 0x4, UPT ;  /* 0x000000040400788c */ /* 0x000fe8000bf05270 */
[----:B------:R-:W-:Y:S03]  /*9380*/  USEL UR46, UR4, URZ, UP0 ;  /* 0x000000ff042e7287 */ /* 0x000fe60008000000 */
[----:B------:R-:W-:Y:S05]  /*9390*/  @P0 LEA R2, R2, UR44, 0x3 ;  /* 0x0000002c02020c11 */ /* 0x000fea000f8e18ff */
[----:B------:R-:W-:Y:S05]  /*93a0*/  @P0 VIADD R2, R2, 0x60 ;  /* 0x0000006002020836 */ /* 0x000fea0000000000 */
[----:B------:R-:W-:Y:S04]  /*93b0*/  @P0 PRMT R2, R101, 0x654, R2 ;  /* 0x0000065465020816 */ /* 0x000fe80000000002 */
[----:B------:R2:W-:Y:S03]  /*93c0*/  @P0 SYNCS.ARRIVE.TRANS64.RED.A1T0 RZ, [R2+URZ], RZ ;  /* 0x000000ff02ff09a7 */ /* 0x0005e600081004ff */
.L_x_132:
[----:B------:R-:W-:Y:S01]  /*93d0*/  R2UR UR5, R83 ;  /* 0x00000000530572ca */ /* 0x000fe200000e0000 */
[----:B------:R-:W-:Y:S01]  /*93e0*/  UISETP.NE.AND UP0, UPT, UR61, URZ, UPT ;  /* 0x000000ff3d00728c */ /* 0x000fe2000bf05270 */
[----:B------:R-:W-:Y:S01]  /*93f0*/  R2UR UR4, R84 ;  /* 0x00000000540472ca */ /* 0x000fe200000e0000 */
[----:B------:R-:W-:Y:S01]  /*9400*/  UIADD3 UR47, UPT, UPT, UR47, 0x4, URZ ;  /* 0x000000042f2f7890 */ /* 0x000fe2000fffe0ff */
[----:B------:R-:W-:Y:S01]  /*9410*/  ISETP.NE.AND P0, PT, R88, 0x2, PT ;  /* 0x000000025800780c */ /* 0x000fe20003f05270 */
[----:B------:R-:W-:Y:S01]  /*9420*/  UMOV UR36, UR60 ;  /* 0x0000003c00247c82 */ /* 0x000fe20008000000 */
[----:B------:R-:W-:Y:S02]  /*9430*/  ISETP.NE.AND P1, PT, R0, 0x4, PT ;  /* 0x000000040000780c */ /* 0x000fe40003f25270 */
[----:B--2---:R-:W-:Y:S02]  /*9440*/  SEL R2, RZ, 0x1, P0 ;  /* 0x00000001ff027807 */ /* 0x004fe40000000000 */
[----:B------:R-:W-:Y:S02]  /*9450*/  SEL R3, RZ, 0x1, P1 ;  /* 0x00000001ff037807 */ /* 0x000fe40000800000 */
[----:B------:R-:W-:Y:S01]  /*9460*/  LOP3.LUT R89, R89, R2, RZ, 0x3c, !PT ;  /* 0x0000000259597212 */ /* 0x000fe200078e3cff */
[----:B------:R-:W-:Y:S01]  /*9470*/  UIADD3 UR31, UPT, UPT, UR37, UR5, URZ ;  /* 0x00000005251f7290 */ /* 0x000fe2000fffe0ff */
[----:B------:R-:W-:Y:S01]  /*9480*/  LOP3.LUT R90, R90, R3, RZ, 0x3c, !PT ;  /* 0x000000035a5a7212 */ /* 0x000fe200078e3cff */
[----:B------:R-:W-:Y:S01]  /*9490*/  UIADD3 UR30, UPT, UPT, UR38, UR4, URZ ;  /* 0x00000004261e7290 */ /* 0x000fe2000fffe0ff */
[----:B------:R-:W-:Y:S02]  /*94a0*/  SEL R88, R88, RZ, P0 ;  /* 0x000000ff58587207 */ /* 0x000fe40000000000 */
[----:B------:R-:W-:Y:S01]  /*94b0*/  SEL R36, R0, RZ, P1 ;  /* 0x000000ff00247207 */ /* 0x000fe20000800000 */
[----:B------:R-:W-:Y:S08]  /*94c0*/  BRA.U UP0, `(.L_x_133) ;  /* 0xffffffbd009c7547 */ /* 0x000ff0000b83ffff */
[----:B------:R-:W-:-:S13]  /*94d0*/  R2UR UR4, R85 ;  /* 0x00000000550472ca */ /* 0x000fda00000e0000 */
[----:B------:R-:W-:-:S09]  /*94e0*/  UISETP.NE.AND UP0, UPT, UR4, URZ, UPT ;  /* 0x000000ff0400728c */ /* 0x000fd2000bf05270 */
[----:B------:R-:W-:Y:S05]  /*94f0*/  BRA.U !UP0, `(.L_x_134) ;  /* 0x0000000108487547 */ /* 0x000fea000b800000 */
[----:B------:R-:W2:Y:S02]  /*9500*/  LDCU.64 UR4, c[0x0][0x890] ;  /* 0x00011200ff0477ac */ /* 0x000ea40008000a00 */
[----:B--2---:R-:W-:-:S04]  /*9510*/  UISETP.NE.U32.AND UP0, UPT, UR4, URZ, UPT ;  /* 0x000000ff0400728c */ /* 0x004fc8000bf05070 */
[----:B------:R-:W-:-:S09]  /*9520*/  UISETP.NE.AND.EX UP0, UPT, UR5, URZ, UPT, UP0 ;  /* 0x000000ff0500728c */ /* 0x000fd2000bf05300 */
[----:B------:R-:W-:Y:S05]  /*9530*/  BRA.U UP0, `(.L_x_135) ;  /* 0x00000001000c7547 */ /* 0x000fea000b800000 */
[----:B------:R-:W-:-:S13]  /*9540*/  FSETP.NEU.AND P0, PT, R41, RZ, PT ;  /* 0x000000ff2900720b */ /* 0x000fda0003f0d000 */
[----:B------:R-:W-:Y:S05]  /*9550*/  @!P0 EXIT ;  /* 0x000000000000894d */ /* 0x000fea0003800000 */
[----:B------:R-:W-:Y:S05]  /*9560*/  BRA `(.L_x_134) ;  /* 0x00000000002c7947 */ /* 0x000fea0003800000 */
.L_x_135:
[----:B------:R-:W-:Y:S01]  /*9570*/  ISETP.NE.AND P0, PT, R87, RZ, PT ;  /* 0x000000ff5700720c */ /* 0x000fe20003f05270 */
[----:B------:R-:W-:-:S12]  /*9580*/  BSSY.RECONVERGENT B0, `(.L_x_134) ;  /* 0x0000009000007945 */ /* 0x000fd80003800200 */
[----:B------:R-:W-:Y:S05]  /*9590*/  @P0 BRA `(.L_x_136) ;  /* 0x0000000000140947 */ /* 0x000fea0003800000 */
[----:B------:R-:W2:Y:S02]  /*95a0*/  LDCU.64 UR4, c[0x0][0x888] ;  /* 0x00011100ff0477ac */ /* 0x000ea40008000a00 */
[----:B--2---:R-:W-:-:S04]  /*95b0*/  ISETP.NE.U32.AND P0, PT, RZ, UR4, PT ;  /* 0x00000004ff007c0c */ /* 0x004fc8000bf05070 */
[----:B------:R-:W-:-:S13]  /*95c0*/  ISETP.NE.AND.EX P0, PT, RZ, UR5, PT, P0 ;  /* 0x00000005ff007c0c */ /* 0x000fda000bf05300 */
[----:B------:R-:W-:Y:S05]  /*95d0*/  @!P0 EXIT ;  /* 0x000000000000894d */ /* 0x000fea0003800000 */
[----:B------:R-:W-:Y:S05]  /*95e0*/  BRA `(.L_x_137) ;  /* 0x0000000000087947 */ /* 0x000fea0003800000 */
.L_x_136:
[----:B------:R-:W-:-:S13]  /*95f0*/  FSETP.NEU.AND P0, PT, R41, RZ, PT ;  /* 0x000000ff2900720b */ /* 0x000fda0003f0d000 */
[----:B------:R-:W-:Y:S05]  /*9600*/  @!P0 EXIT ;  /* 0x000000000000894d */ /* 0x000fea0003800000 */
.L_x_137:
[----:B------:R-:W-:Y:S05]  /*9610*/  BSYNC.RECONVERGENT B0 ;  /* 0x0000000000007941 */ /* 0x000fea0003800200 */
.L_x_134:
[----:B------:R-:W2:Y:S01]  /*9620*/  S2UR UR5, SR_CgaCtaId ;  /* 0x00000000000579c3 */ /* 0x000ea20000008800 */
[----:B------:R-:W-:Y:S01]  /*9630*/  ULEA UR4, UR46, UR44, 0x3 ;  /* 0x0000002c2e047291 */ /* 0x000fe2000f8e18ff */
[----:B------:R-:W-:-:S04]  /*9640*/  DEPBAR.LE SB0, 0x0 ;  /* 0x000080000000791a */ /* 0x000fc80000000000 */
[----:B------:R-:W-:-:S04]  /*9650*/  UIADD3 UR4, UPT, UPT, UR4, 0x60, URZ ;  /* 0x0000006004047890 */ /* 0x000fc8000fffe0ff */
[----:B--2---:R-:W-:-:S09]  /*9660*/  UPRMT UR4, UR5, 0x654, UR4 ;  /* 0x0000065405047896 */ /* 0x004fd20008000004 */
[----:B------:R-:W-:Y:S01]  /*9670*/  SYNCS.ARRIVE.TRANS64.RED.A1T0 RZ, [UR4], RZ ;  /* 0x000000ffffff79a7 */ /* 0x000fe20008100404 */
[----:B------:R-:W-:Y:S05]  /*9680*/  EXIT ;  /* 0x000000000000794d */ /* 0x000fea0003800000 */
.L_x_24:
[----:B-1----:R1:W3:Y:S02]  /*9690*/  SYNCS.PHASECHK.TRANS64.TRYWAIT P0, [R0+URZ+0x100], R3 ;  /* 0x00010003000075a7 */ /* 0x0022e400080011ff */
[----:B---3--:R-:W-:Y:S05]  /*96a0*/  @!P0 NANOSLEEP.SYNCS 0x989680 ;  /* 0x009896800000895d */ /* 0x008fea0003900000 */
[----:B------:R-:W3:Y:S02]  /*96b0*/  @!P0 SYNCS.PHASECHK.TRANS64 P0, [R0+URZ+0x100], R3 ;  /* 0x00010003000085a7 */ /* 0x000ee400080010ff */
[----:B---3--:R-:W-:Y:S05]  /*96c0*/  @!P0 BRA `(.L_x_24) ;  /* 0xfffffffc00f08947 */ /* 0x008fea000383ffff */
[----:B------:R-:W-:Y:S05]  /*96d0*/  BRA `(.L_x_138) ;  /* 0xffffff80007c7947 */ /* 0x000fea000383ffff */
.L_x_27:
[----:B-1----:R-:W-:-:S07]  /*96e0*/  MOV R0, UR33 ;  /* 0x0000002100007c02 */ /* 0x002fce0008000f00 */
.L_x_139:
[----:B-1----:R1:W3:Y:S02]  /*96f0*/  SYNCS.PHASECHK.TRANS64.TRYWAIT P0, [R0+URZ+0x20], R3 ;  /* 0x00002003000075a7 */ /* 0x0022e400080011ff */
[----:B---3--:R-:W-:Y:S05]  /*9700*/  @!P0 NANOSLEEP.SYNCS 0x989680 ;  /* 0x009896800000895d */ /* 0x008fea0003900000 */
[----:B------:R-:W3:Y:S02]  /*9710*/  @!P0 SYNCS.PHASECHK.TRANS64 P0, [R0+URZ+0x20], R3 ;  /* 0x00002003000085a7 */ /* 0x000ee400080010ff */
[----:B---3--:R-:W-:Y:S05]  /*9720*/  @!P0 BRA `(.L_x_139) ;  /* 0xfffffffc00f08947 */ /* 0x008fea000383ffff */
[----:B------:R-:W-:Y:S05]  /*9730*/  BRA `(.L_x_26) ;  /* 0xffffff8000bc7947 */ /* 0x000fea000383ffff */
.L_x_34:
[----:B-1----:R-:W-:-:S07]  /*9740*/  MOV R0, UR9 ;  /* 0x0000000900007c02 */ /* 0x002fce0008000f00 */
.L_x_140:
[----:B-1----:R1:W3:Y:S02]  /*9750*/  SYNCS.PHASECHK.TRANS64.TRYWAIT P0, [R0+URZ+0x20], R3 ;  /* 0x00002003000075a7 */ /* 0x0022e400080011ff */
[----:B---3--:R-:W-:Y:S05]  /*9760*/  @!P0 NANOSLEEP.SYNCS 0x989680 ;  /* 0x009896800000895d */ /* 0x008fea0003900000 */
[----:B------:R-:W3:Y:S02]  /*9770*/  @!P0 SYNCS.PHASECHK.TRANS64 P0, [R0+URZ+0x20], R3 ;  /* 0x00002003000085a7 */ /* 0x000ee400080010ff */
[----:B---3--:R-:W-:Y:S05]  /*9780*/  @!P0 BRA `(.L_x_140) ;  /* 0xfffffffc00f08947 */ /* 0x008fea000383ffff */
[----:B------:R-:W-:Y:S05]  /*9790*/  BRA `(.L_x_33) ;  /* 0xffffff84007c7947 */ /* 0x000fea000383ffff */
.L_x_39:
[----:B-1----:R1:W3:Y:S02]  /*97a0*/  SYNCS.PHASECHK.TRANS64.TRYWAIT P0, [R3+URZ+0x90], R0 ;  /* 0x00009000030075a7 */ /* 0x0022e400080011ff */
[----:B---3--:R-:W-:Y:S05]  /*97b0*/  @!P0 NANOSLEEP.SYNCS 0x989680 ;  /* 0x009896800000895d */ /* 0x008fea0003900000 */
[----:B------:R-:W3:Y:S02]  /*97c0*/  @!P0 SYNCS.PHASECHK.TRANS64 P0, [R3+URZ+0x90], R0 ;  /* 0x00009000030085a7 */ /* 0x000ee400080010ff */
[----:B---3--:R-:W-:Y:S05]  /*97d0*/  @!P0 BRA `(.L_x_39) ;  /* 0xfffffffc00f08947 */ /* 0x008fea000383ffff */
[----:B------:R-:W-:Y:S05]  /*97e0*/  BRA `(.L_x_141) ;  /* 0xffffff88001c7947 */ /* 0x000fea000383ffff */
.L_x_43:
[----:B-1----:R-:W-:-:S07]  /*97f0*/  MOV R0, UR4 ;  /* 0x0000000400007c02 */ /* 0x002fce0008000f00 */
.L_x_142:
[----:B-1----:R1:W3:Y:S02]  /*9800*/  SYNCS.PHASECHK.TRANS64.TRYWAIT P0, [R0+URZ], R3 ;  /* 0x00000003000075a7 */ /* 0x0022e400080011ff */
[----:B---3--:R-:W-:Y:S05]  /*9810*/  @!P0 NANOSLEEP.SYNCS 0x989680 ;  /* 0x009896800000895d */ /* 0x008fea0003900000 */
[----:B------:R-:W3:Y:S02]  /*9820*/  @!P0 SYNCS.PHASECHK.TRANS64 P0, [R0+URZ], R3 ;  /* 0x00000003000085a7 */ /* 0x000ee400080010ff */
[----:B---3--:R-:W-:Y:S05]  /*9830*/  @!P0 BRA `(.L_x_142) ;  /* 0xfffffffc00f08947 */ /* 0x008fea000383ffff */
[----:B------:R-:W-:Y:S05]  /*9840*/  BRA `(.L_x_143) ;  /* 0xffffff8c00c87947 */ /* 0x000fea000383ffff */
.L_x_44:
[----:B------:R-:W-:-:S07]  /*9850*/  MOV R0, UR5 ;  /* 0x0000000500007c02 */ /* 0x000fce0008000f00 */
.L_x_144:
[----:B-1----:R1:W3:Y:S02]  /*9860*/  SYNCS.PHASECHK.TRANS64.TRYWAIT P0, [R0+URZ], R3 ;  /* 0x00000003000075a7 */ /* 0x0022e400080011ff */
[----:B---3--:R-:W-:Y:S05]  /*9870*/  @!P0 NANOSLEEP.SYNCS 0x989680 ;  /* 0x009896800000895d */ /* 0x008fea0003900000 */
[----:B------:R-:W3:Y:S02]  /*9880*/  @!P0 SYNCS.PHASECHK.TRANS64 P0, [R0+URZ], R3 ;  /* 0x00000003000085a7 */ /* 0x000ee400080010ff */
[----:B---3--:R-:W-:Y:S05]  /*9890*/  @!P0 BRA `(.L_x_144) ;  /* 0xfffffffc00f08947 */ /* 0x008fea000383ffff */
[----:B------:R-:W-:Y:S05]  /*98a0*/  BRA `(.L_x_145) ;  /* 0xffffff8c00d47947 */ /* 0x000fea000383ffff */
.L_x_45:
[----:B------:R-:W-:-:S07]  /*98b0*/  MOV R0, UR5 ;  /* 0x0000000500007c02 */ /* 0x000fce0008000f00 */
.L_x_146:
[----:B-1----:R1:W3:Y:S02]  /*98c0*/  SYNCS.PHASECHK.TRANS64.TRYWAIT P0, [R0+URZ], R3 ;  /* 0x00000003000075a7 */ /* 0x0022e400080011ff */
[----:B---3--:R-:W-:Y:S05]  /*98d0*/  @!P0 NANOSLEEP.SYNCS 0x989680 ;  /* 0x009896800000895d */ /* 0x008fea0003900000 */
[----:B------:R-:W3:Y:S02]  /*98e0*/  @!P0 SYNCS.PHASECHK.TRANS64 P0, [R0+URZ], R3 ;  /* 0x00000003000085a7 */ /* 0x000ee400080010ff */
[----:B---3--:R-:W-:Y:S05]  /*98f0*/  @!P0 BRA `(.L_x_146) ;  /* 0xfffffffc00f08947 */ /* 0x008fea000383ffff */
[----:B------:R-:W-:Y:S05]  /*9900*/  BRA `(.L_x_147) ;  /* 0xffffff8c00e07947 */ /* 0x000fea000383ffff */
.L_x_48:
[----:B--2---:R2:W3:Y:S02]  /*9910*/  SYNCS.PHASECHK.TRANS64.TRYWAIT P0, [R2+URZ+0xf0], R5 ;  /* 0x0000f005020075a7 */ /* 0x0044e400080011ff */
[----:B---3--:R-:W-:Y:S05]  /*9920*/  @!P0 NANOSLEEP.SYNCS 0x989680 ;  /* 0x009896800000895d */ /* 0x008fea0003900000 */
[----:B------:R-:W3:Y:S02]  /*9930*/  @!P0 SYNCS.PHASECHK.TRANS64 P0, [R2+URZ+0xf0], R5 ;  /* 0x0000f005020085a7 */ /* 0x000ee400080010ff */
[----:B---3--:R-:W-:Y:S05]  /*9940*/  @!P0 BRA `(.L_x_48) ;  /* 0xfffffffc00f08947 */ /* 0x008fea000383ffff */
[----:B------:R-:W-:Y:S05]  /*9950*/  BRA `(.L_x_148) ;  /* 0xffffff9000447947 */ /* 0x000fea000383ffff */
.L_x_49:
[----:B------:R-:W-:-:S07]  /*9960*/  MOV R2, UR4 ;  /* 0x0000000400027c02 */ /* 0x000fce0008000f00 */
.L_x_149:
[----:B--2---:R2:W3:Y:S02]  /*9970*/  SYNCS.PHASECHK.TRANS64.TRYWAIT P0, [R2+URZ+0xa0], R5 ;  /* 0x0000a005020075a7 */ /* 0x0044e400080011ff */
[----:B---3--:R-:W-:Y:S05]  /*9980*/  @!P0 NANOSLEEP.SYNCS 0x989680 ;  /* 0x009896800000895d */ /* 0x008fea0003900000 */
[----:B------:R-:W3:Y:S02]  /*9990*/  @!P0 SYNCS.PHASECHK.TRANS64 P0, [R2+URZ+0xa0], R5 ;  /* 0x0000a005020085a7 */ /* 0x000ee400080010ff */
[----:B---3--:R-:W-:Y:S05]  /*99a0*/  @!P0 BRA `(.L_x_149) ;  /* 0xfffffffc00f08947 */ /* 0x008fea000383ffff */
[----:B------:R-:W-:Y:S05]  /*99b0*/  BRA `(.L_x_150) ;  /* 0xffffff9000547947 */ /* 0x000fea000383ffff */
.L_x_50:
[----:B--2---:R2:W3:Y:S02]  /*99c0*/  SYNCS.PHASECHK.TRANS64.TRYWAIT P1, [R2+URZ+0x90], R5 ;  /* 0x00009005020075a7 */ /* 0x0044e400080211ff */
[----:B---3--:R-:W-:Y:S05]  /*99d0*/  @!P1 NANOSLEEP.SYNCS 0x989680 ;  /* 0x009896800000995d */ /* 0x008fea0003900000 */
[----:B------:R-:W3:Y:S02]  /*99e0*/  @!P1 SYNCS.PHASECHK.TRANS64 P1, [R2+URZ+0x90], R5 ;  /* 0x00009005020095a7 */ /* 0x000ee400080210ff */
[----:B---3--:R-:W-:Y:S05]  /*99f0*/  @!P1 BRA `(.L_x_50) ;  /* 0xfffffffc00f09947 */ /* 0x008fea000383ffff */
[----:B------:R-:W-:Y:S05]  /*9a00*/  BRA `(.L_x_151) ;  /* 0xffffff9000847947 */ /* 0x000fea000383ffff */
.L_x_53:
[----:B------:R-:W-:-:S07]  /*9a10*/  MOV R0, UR4 ;  /* 0x0000000400007c02 */ /* 0x000fce0008000f00 */
.L_x_152:
[----:B--2---:R2:W3:Y:S02]  /*9a20*/  SYNCS.PHASECHK.TRANS64.TRYWAIT P0, [R0+URZ+0xa0], R3 ;  /* 0x0000a003000075a7 */ /* 0x0044e400080011ff */
[----:B---3--:R-:W-:Y:S05]  /*9a30*/  @!P0 NANOSLEEP.SYNCS 0x989680 ;  /* 0x009896800000895d */ /* 0x008fea0003900000 */
[----:B------:R-:W3:Y:S02]  /*9a40*/  @!P0 SYNCS.PHASECHK.TRANS64 P0, [R0+URZ+0xa0], R3 ;  /* 0x0000a003000085a7 */ /* 0x000ee400080010ff */
[----:B---3--:R-:W-:Y:S05]  /*9a50*/  @!P0 BRA `(.L_x_152) ;  /* 0xfffffffc00f08947 */ /* 0x008fea000383ffff */
[----:B------:R-:W-:Y:S05]  /*9a60*/  BRA `(.L_x_52) ;  /* 0xffffff9000d87947 */ /* 0x000fea000383ffff */
.L_x_60:
[----:B-1----:R1:W2:Y:S02]  /*9a70*/  SYNCS.PHASECHK.TRANS64.TRYWAIT P1, [R0+URZ+0x90], R5 ;  /* 0x00009005000075a7 */ /* 0x0022a400080211ff */
[----:B--2---:R-:W-:Y:S05]  /*9a80*/  @!P1 NANOSLEEP.SYNCS 0x989680 ;  /* 0x009896800000995d */ /* 0x004fea0003900000 */
[----:B------:R-:W2:Y:S02]  /*9a90*/  @!P1 SYNCS.PHASECHK.TRANS64 P1, [R0+URZ+0x90], R5 ;  /* 0x00009005000095a7 */ /* 0x000ea400080210ff */
[----:B--2---:R-:W-:Y:S05]  /*9aa0*/  @!P1 BRA `(.L_x_60) ;  /* 0xfffffffc00f09947 */ /* 0x004fea000383ffff */
[----:B------:R-:W-:Y:S05]  /*9ab0*/  BRA `(.L_x_153) ;  /* 0xffffff9800507947 */ /* 0x000fea000383ffff */
.L_x_61:
[----:B------:R-:W-:-:S07]  /*9ac0*/  MOV R3, UR31 ;  /* 0x0000001f00037c02 */ /* 0x000fce0008000f00 */
.L_x_154:
[----:B-1----:R1:W2:Y:S02]  /*9ad0*/  SYNCS.PHASECHK.TRANS64.TRYWAIT P0, [R3+URZ+0xd0], R0 ;  /* 0x0000d000030075a7 */ /* 0x0022a400080011ff */
[----:B--2---:R-:W-:Y:S05]  /*9ae0*/  @!P0 NANOSLEEP.SYNCS 0x989680 ;  /* 0x009896800000895d */ /* 0x004fea0003900000 */
[----:B------:R-:W2:Y:S02]  /*9af0*/  @!P0 SYNCS.PHASECHK.TRANS64 P0, [R3+URZ+0xd0], R0 ;  /* 0x0000d000030085a7 */ /* 0x000ea400080010ff */
[----:B--2---:R-:W-:Y:S05]  /*9b00*/  @!P0 BRA `(.L_x_154) ;  /* 0xfffffffc00f08947 */ /* 0x004fea000383ffff */
[----:B------:R-:W-:Y:S05]  /*9b10*/  BRA `(.L_x_155) ;  /* 0xffffff9800a07947 */ /* 0x000fea000383ffff */
.L_x_64:
[----:B------:R-:W-:Y:S07]  /*9b20*/  MOV R0, UR5 ;  /* 0x0000000500007c02 */ /* 0x000fee0008000f00 */
.L_x_156:
[----:B-1----:R1:W2:Y:S02]  /*9b30*/  SYNCS.PHASECHK.TRANS64.TRYWAIT P0, [R0+URZ], R3 ;  /* 0x00000003000075a7 */ /* 0x0022a400080011ff */
[----:B--2---:R-:W-:Y:S05]  /*9b40*/  @!P0 NANOSLEEP.SYNCS 0x989680 ;  /* 0x009896800000895d */ /* 0x004fea0003900000 */
[----:B------:R-:W2:Y:S02]  /*9b50*/  @!P0 SYNCS.PHASECHK.TRANS64 P0, [R0+URZ], R3 ;  /* 0x00000003000085a7 */ /* 0x000ea400080010ff */
[----:B--2---:R-:W-:Y:S05]  /*9b60*/  @!P0 BRA `(.L_x_156) ;  /* 0xfffffffc00f08947 */ /* 0x004fea000383ffff */
[----:B------:R-:W-:Y:S05]  /*9b70*/  BRA `(.L_x_63) ;  /* 0xffffff9800bc7947 */ /* 0x000fea000383ffff */
.L_x_67:
[----:B------:R-:W-:-:S07]  /*9b80*/  MOV R0, UR4 ;  /* 0x0000000400007c02 */ /* 0x000fce0008000f00 */
.L_x_157:
[----:B--2---:R2:W4:Y:S02]  /*9b90*/  SYNCS.PHASECHK.TRANS64.TRYWAIT P0, [R0+URZ], R3 ;  /* 0x00000003000075a7 */ /* 0x00452400080011ff */
[----:B----4-:R-:W-:Y:S05]  /*9ba0*/  @!P0 NANOSLEEP.SYNCS 0x989680 ;  /* 0x009896800000895d */ /* 0x010fea0003900000 */
[----:B------:R-:W4:Y:S02]  /*9bb0*/  @!P0 SYNCS.PHASECHK.TRANS64 P0, [R0+URZ], R3 ;  /* 0x00000003000085a7 */ /* 0x000f2400080010ff */
[----:B----4-:R-:W-:Y:S05]  /*9bc0*/  @!P0 BRA `(.L_x_157) ;  /* 0xfffffffc00f08947 */ /* 0x010fea000383ffff */
[----:B------:R-:W-:Y:S05]  /*9bd0*/  BRA `(.L_x_158) ;  /* 0xffffff9c00987947 */ /* 0x000fea000383ffff */
.L_x_68:
[----:B------:R-:W-:-:S07]  /*9be0*/  MOV R0, UR5 ;  /* 0x0000000500007c02 */ /* 0x000fce0008000f00 */
.L_x_159:
[----:B-1----:R1:W2:Y:S02]  /*9bf0*/  SYNCS.PHASECHK.TRANS64.TRYWAIT P0, [R0+URZ], R3 ;  /* 0x00000003000075a7 */ /* 0x0022a400080011ff */
[----:B--2---:R-:W-:Y:S05]  /*9c00*/  @!P0 NANOSLEEP.SYNCS 0x989680 ;  /* 0x009896800000895d */ /* 0x004fea0003900000 */
[----:B------:R-:W2:Y:S02]  /*9c10*/  @!P0 SYNCS.PHASECHK.TRANS64 P0, [R0+URZ], R3 ;  /* 0x00000003000085a7 */ /* 0x000ea400080010ff */
[----:B--2---:R-:W-:Y:S05]  /*9c20*/  @!P0 BRA `(.L_x_159) ;  /* 0xfffffffc00f08947 */ /* 0x004fea000383ffff */
[----:B------:R-:W-:Y:S05]  /*9c30*/  BRA `(.L_x_160) ;  /* 0xffffff9c00a47947 */ /* 0x000fea000383ffff */
.L_x_69:
[----:B------:R-:W-:-:S07]  /*9c40*/  MOV R0, UR5 ;  /* 0x0000000500007c02 */ /* 0x000fce0008000f00 */
.L_x_161:
[----:B-1----:R1:W2:Y:S02]  /*9c50*/  SYNCS.PHASECHK.TRANS64.TRYWAIT P0, [R0+URZ], R3 ;  /* 0x00000003000075a7 */ /* 0x0022a400080011ff */
[----:B--2---:R-:W-:Y:S05]  /*9c60*/  @!P0 NANOSLEEP.SYNCS 0x989680 ;  /* 0x009896800000895d */ /* 0x004fea0003900000 */
[----:B------:R-:W2:Y:S02]  /*9c70*/  @!P0 SYNCS.PHASECHK.TRANS64 P0, [R0+URZ], R3 ;  /* 0x00000003000085a7 */ /* 0x000ea400080010ff */
[----:B--2---:R-:W-:Y:S05]  /*9c80*/  @!P0 BRA `(.L_x_161) ;  /* 0xfffffffc00f08947 */ /* 0x004fea000383ffff */
[----:B------:R-:W-:Y:S05]  /*9c90*/  BRA `(.L_x_162) ;  /* 0xffffff9c00b07947 */ /* 0x000fea000383ffff */
.L_x_70:
[----:B------:R-:W-:-:S07]  /*9ca0*/  MOV R0, UR4 ;  /* 0x0000000400007c02 */ /* 0x000fce0008000f00 */
.L_x_163:
[----:B-1----:R1:W2:Y:S02]  /*9cb0*/  SYNCS.PHASECHK.TRANS64.TRYWAIT P0, [R0+URZ], R3 ;  /* 0x00000003000075a7 */ /* 0x0022a400080011ff */
[----:B--2---:R-:W-:Y:S05]  /*9cc0*/  @!P0 NANOSLEEP.SYNCS 0x989680 ;  /* 0x009896800000895d */ /* 0x004fea0003900000 */
[----:B------:R-:W2:Y:S02]  /*9cd0*/  @!P0 SYNCS.PHASECHK.TRANS64 P0, [R0+URZ], R3 ;  /* 0x00000003000085a7 */ /* 0x000ea400080010ff */
[----:B--2---:R-:W-:Y:S05]  /*9ce0*/  @!P0 BRA `(.L_x_163) ;  /* 0xfffffffc00f08947 */ /* 0x004fea000383ffff */
[----:B------:R-:W-:Y:S05]  /*9cf0*/  BRA `(.L_x_164) ;  /* 0xffffff9c00bc7947 */ /* 0x000fea000383ffff */
.L_x_75:
[----:B-1----:R1:W2:Y:S02]  /*9d00*/  SYNCS.PHASECHK.TRANS64.TRYWAIT P0, [R8+URZ+0x90], R5 ;  /* 0x00009005080075a7 */ /* 0x0022a400080011ff */
[----:B--2---:R-:W-:Y:S05]  /*9d10*/  @!P0 NANOSLEEP.SYNCS 0x989680 ;  /* 0x009896800000895d */ /* 0x004fea0003900000 */
[----:B------:R-:W2:Y:S02]  /*9d20*/  @!P0 SYNCS.PHASECHK.TRANS64 P0, [R8+URZ+0x90], R5 ;  /* 0x00009005080085a7 */ /* 0x000ea400080010ff */
[----:B--2---:R-:W-:Y:S05]  /*9d30*/  @!P0 BRA `(.L_x_75) ;  /* 0xfffffffc00f08947 */ /* 0x004fea000383ffff */
[----:B------:R-:W-:Y:S05]  /*9d40*/  BRA `(.L_x_165) ;  /* 0xffffffa400007947 */ /* 0x000fea000383ffff */
.L_x_78:
[----:B------:R-:W-:Y:S07]  /*9d50*/  MOV R0, UR21 ;  /* 0x0000001500007c02 */ /* 0x000fee0008000f00 */
.L_x_166:
[----:B-1----:R1:W2:Y:S02]  /*9d60*/  SYNCS.PHASECHK.TRANS64.TRYWAIT P1, [R0+URZ+0x88], R5 ;  /* 0x00008805000075a7 */ /* 0x0022a400080211ff */
[----:B--2---:R-:W-:Y:S05]  /*9d70*/  @!P1 NANOSLEEP.SYNCS 0x989680 ;  /* 0x009896800000995d */ /* 0x004fea0003900000 */
[----:B------:R-:W2:Y:S02]  /*9d80*/  @!P1 SYNCS.PHASECHK.TRANS64 P1, [R0+URZ+0x88], R5 ;  /* 0x00008805000095a7 */ /* 0x000ea400080210ff */
[----:B--2---:R-:W-:Y:S05]  /*9d90*/  @!P1 BRA `(.L_x_166) ;  /* 0xfffffffc00f09947 */ /* 0x004fea000383ffff */
[----:B------:R-:W-:Y:S05]  /*9da0*/  BRA `(.L_x_77) ;  /* 0xffffffa8007c7947 */ /* 0x000fea000383ffff */
.L_x_81:
[----:B-1----:R-:W-:Y:S07]  /*9db0*/  MOV R5, UR21 ;  /* 0x0000001500057c02 */ /* 0x002fee0008000f00 */
.L_x_167:
[----:B-1----:R1:W2:Y:S02]  /*9dc0*/  SYNCS.PHASECHK.TRANS64.TRYWAIT P0, [R5+URZ+0x60], R4 ;  /* 0x00006004050075a7 */ /* 0x0022a400080011ff */
[----:B--2---:R-:W-:Y:S05]  /*9dd0*/  @!P0 NANOSLEEP.SYNCS 0x989680 ;  /* 0x009896800000895d */ /* 0x004fea0003900000 */
[----:B------:R-:W2:Y:S02]  /*9de0*/  @!P0 SYNCS.PHASECHK.TRANS64 P0, [R5+URZ+0x60], R4 ;  /* 0x00006004050085a7 */ /* 0x000ea400080010ff */
[----:B--2---:R-:W-:Y:S05]  /*9df0*/  @!P0 BRA `(.L_x_167) ;  /* 0xfffffffc00f08947 */ /* 0x004fea000383ffff */
[----:B------:R-:W-:Y:S05]  /*9e00*/  BRA `(.L_x_168) ;  /* 0xffffffa800d47947 */ /* 0x000fea000383ffff */
.L_x_82:
[----:B------:R-:W-:Y:S07]  /*9e10*/  MOV R5, UR21 ;  /* 0x0000001500057c02 */ /* 0x000fee0008000f00 */
.L_x_169:
[----:B-1----:R1:W2:Y:S02]  /*9e20*/  SYNCS.PHASECHK.TRANS64.TRYWAIT P0, [R5+URZ+0x68], R4 ;  /* 0x00006804050075a7 */ /* 0x0022a400080011ff */
[----:B--2---:R-:W-:Y:S05]  /*9e30*/  @!P0 NANOSLEEP.SYNCS 0x989680 ;  /* 0x009896800000895d */ /* 0x004fea0003900000 */
[----:B------:R-:W2:Y:S02]  /*9e40*/  @!P0 SYNCS.PHASECHK.TRANS64 P0, [R5+URZ+0x68], R4 ;  /* 0x00006804050085a7 */ /* 0x000ea400080010ff */
[----:B--2---:R-:W-:Y:S05]  /*9e50*/  @!P0 BRA `(.L_x_169) ;  /* 0xfffffffc00f08947 */ /* 0x004fea000383ffff */
[----:B------:R-:W-:Y:S05]  /*9e60*/  BRA `(.L_x_170) ;  /* 0xffffffac000c7947 */ /* 0x000fea000383ffff */
.L_x_83:
[----:B-1----:R-:W-:Y:S07]  /*9e70*/  MOV R5, UR21 ;  /* 0x0000001500057c02 */ /* 0x002fee0008000f00 */
.L_x_171:
[----:B-1----:R1:W2:Y:S02]  /*9e80*/  SYNCS.PHASECHK.TRANS64.TRYWAIT P0, [R5+URZ+0x70], R4 ;  /* 0x00007004050075a7 */ /* 0x0022a400080011ff */
[----:B--2---:R-:W-:Y:S05]  /*9e90*/  @!P0 NANOSLEEP.SYNCS 0x989680 ;  /* 0x009896800000895d */ /* 0x004fea0003900000 */
[----:B------:R-:W2:Y:S02]  /*9ea0*/  @!P0 SYNCS.PHASECHK.TRANS64 P0, [R5+URZ+0x70], R4 ;  /* 0x00007004050085a7 */ /* 0x000ea400080010ff */
[----:B--2---:R-:W-:Y:S05]  /*9eb0*/  @!P0 BRA `(.L_x_171) ;  /* 0xfffffffc00f08947 */ /* 0x004fea000383ffff */
[----:B------:R-:W-:Y:S05]  /*9ec0*/  BRA `(.L_x_172) ;  /* 0xffffffac00507947 */ /* 0x000fea000383ffff */
.L_x_84:
[----:B-1----:R-:W-:Y:S07]  /*9ed0*/  MOV R5, UR21 ;  /* 0x0000001500057c02 */ /* 0x002fee0008000f00 */
.L_x_173:
[----:B-1----:R1:W2:Y:S02]  /*9ee0*/  SYNCS.PHASECHK.TRANS64.TRYWAIT P0, [R5+URZ+0x78], R4 ;  /* 0x00007804050075a7 */ /* 0x0022a400080011ff */
[----:B--2---:R-:W-:Y:S05]  /*9ef0*/  @!P0 NANOSLEEP.SYNCS 0x989680 ;  /* 0x009896800000895d */ /* 0x004fea0003900000 */
[----:B------:R-:W2:Y:S02]  /*9f00*/  @!P0 SYNCS.PHASECHK.TRANS64 P0, [R5+URZ+0x78], R4 ;  /* 0x00007804050085a7 */ /* 0x000ea400080010ff */
[----:B--2---:R-:W-:Y:S05]  /*9f10*/  @!P0 BRA `(.L_x_173) ;  /* 0xfffffffc00f08947 */ /* 0x004fea000383ffff */
[----:B------:R-:W-:Y:S05]  /*9f20*/  BRA `(.L_x_174) ;  /* 0xffffffac00987947 */ /* 0x000fea000383ffff */
.L_x_86:
[----:B------:R-:W-:-:S07]  /*9f30*/  MOV R0, UR21 ;  /* 0x0000001500007c02 */ /* 0x000fce0008000f00 */
.L_x_175:
[----:B-1----:R1:W2:Y:S02]  /*9f40*/  SYNCS.PHASECHK.TRANS64.TRYWAIT P0, [R0+URZ+0x60], R3 ;  /* 0x00006003000075a7 */ /* 0x0022a400080011ff */
[----:B--2---:R-:W-:Y:S05]  /*9f50*/  @!P0 NANOSLEEP.SYNCS 0x989680 ;  /* 0x009896800000895d */ /* 0x004fea0003900000 */
[----:B------:R-:W2:Y:S02]  /*9f60*/  @!P0 SYNCS.PHASECHK.TRANS64 P0, [R0+URZ+0x60], R3 ;  /* 0x00006003000085a7 */ /* 0x000ea400080010ff */
[----:B--2---:R-:W-:Y:S05]  /*9f70*/  @!P0 BRA `(.L_x_175) ;  /* 0xfffffffc00f08947 */ /* 0x004fea000383ffff */
[----:B------:R-:W-:Y:S05]  /*9f80*/  BRA `(.L_x_176) ;  /* 0xffffffb000107947 */ /* 0x000fea000383ffff */
.L_x_87:
[----:B-1----:R-:W-:-:S07]  /*9f90*/  MOV R0, UR21 ;  /* 0x0000001500007c02 */ /* 0x002fce0008000f00 */
.L_x_177:
[----:B-1----:R1:W2:Y:S02]  /*9fa0*/  SYNCS.PHASECHK.TRANS64.TRYWAIT P0, [R0+URZ+0x68], R3 ;  /* 0x00006803000075a7 */ /* 0x0022a400080011ff */
[----:B--2---:R-:W-:Y:S05]  /*9fb0*/  @!P0 NANOSLEEP.SYNCS 0x989680 ;  /* 0x009896800000895d */ /* 0x004fea0003900000 */
[----:B------:R-:W2:Y:S02]  /*9fc0*/  @!P0 SYNCS.PHASECHK.TRANS64 P0, [R0+URZ+0x68], R3 ;  /* 0x00006803000085a7 */ /* 0x000ea400080010ff */
[----:B--2---:R-:W-:Y:S05]  /*9fd0*/  @!P0 BRA `(.L_x_177) ;  /* 0xfffffffc00f08947 */ /* 0x004fea000383ffff */
[----:B------:R-:W-:Y:S05]  /*9fe0*/  BRA `(.L_x_178) ;  /* 0xffffffb000007947 */ /* 0x000fea000383ffff */
.L_x_88:
[----:B-1----:R-:W-:-:S07]  /*9ff0*/  MOV R0, UR21 ;  /* 0x0000001500007c02 */ /* 0x002fce0008000f00 */
.L_x_179:
[----:B-1----:R1:W2:Y:S02]  /*a000*/  SYNCS.PHASECHK.TRANS64.TRYWAIT P0, [R0+URZ+0x70], R3 ;  /* 0x00007003000075a7 */ /* 0x0022a400080011ff */
[----:B--2---:R-:W-:Y:S05]  /*a010*/  @!P0 NANOSLEEP.SYNCS 0x989680 ;  /* 0x009896800000895d */ /* 0x004fea0003900000 */
[----:B------:R-:W2:Y:S02]  /*a020*/  @!P0 SYNCS.PHASECHK.TRANS64 P0, [R0+URZ+0x70], R3 ;  /* 0x00007003000085a7 */ /* 0x000ea400080010ff */
[----:B--2---:R-:W-:Y:S05]  /*a030*/  @!P0 BRA `(.L_x_179) ;  /* 0xfffffffc00f08947 */ /* 0x004fea000383ffff */
[----:B------:R-:W-:Y:S05]  /*a040*/  BRA `(.L_x_180) ;  /* 0xffffffac00f07947 */ /* 0x000fea000383ffff */
.L_x_90:
[----:B-1----:R1:W2:Y:S02]  /*a050*/  SYNCS.PHASECHK.TRANS64.TRYWAIT P0, [R3+URZ+0x90], R0 ;  /* 0x00009000030075a7 */ /* 0x0022a400080011ff */
[----:B--2---:R-:W-:Y:S05]  /*a060*/  @!P0 NANOSLEEP.SYNCS 0x989680 ;  /* 0x009896800000895d */ /* 0x004fea0003900000 */
[----:B------:R-:W2:Y:S02]  /*a070*/  @!P0 SYNCS.PHASECHK.TRANS64 P0, [R3+URZ+0x90], R0 ;  /* 0x00009000030085a7 */ /* 0x000ea400080010ff */
[----:B--2---:R-:W-:Y:S05]  /*a080*/  @!P0 BRA `(.L_x_90) ;  /* 0xfffffffc00f08947 */ /* 0x004fea000383ffff */
[----:B------:R-:W-:Y:S05]  /*a090*/  BRA `(.L_x_181) ;  /* 0xffffffb000bc7947 */ /* 0x000fea000383ffff */
.L_x_101:
[----:B-1----:R-:W-:Y:S04]  /*a0a0*/  MOV R0, UR44 ;  /* 0x0000002c00007c02 */ /* 0x002fe80008000f00 */
[----:B------:R1:W2:Y:S03]  /*a0b0*/  SYNCS.PHASECHK.TRANS64.TRYWAIT P1, [R0+URZ+0x40], R5 ;  /* 0x00004005000075a7 */ /* 0x0002a600080211ff */
[----:B--2---:R-:W-:Y:S05]  /*a0c0*/  @!P1 NANOSLEEP.SYNCS 0x989680 ;  /* 0x009896800000995d */ /* 0x004fea0003900000 */
[----:B------:R-:W2:Y:S02]  /*a0d0*/  @!P1 SYNCS.PHASECHK.TRANS64 P1, [R0+URZ+0x40], R5 ;  /* 0x00004005000095a7 */ /* 0x000ea400080210ff */
[----:B--2---:R-:W-:Y:S05]  /*a0e0*/  @!P1 BRA `(.L_x_101) ;  /* 0xfffffffc00ec9947 */ /* 0x004fea000383ffff */
[----:B------:R-:W-:Y:S05]  /*a0f0*/  BRA `(.L_x_100) ;  /* 0xffffffc000507947 */ /* 0x000fea000383ffff */
.L_x_103:
[----:B-1----:R1:W4:Y:S02]  /*a100*/  SYNCS.PHASECHK.TRANS64.TRYWAIT P0, [R98+URZ+0xb0], R3 ;  /* 0x0000b003620075a7 */ /* 0x00232400080011ff */
[----:B----4-:R-:W-:Y:S05]  /*a110*/  @!P0 NANOSLEEP.SYNCS 0x989680 ;  /* 0x009896800000895d */ /* 0x010fea0003900000 */
[----:B------:R-:W4:Y:S02]  /*a120*/  @!P0 SYNCS.PHASECHK.TRANS64 P0, [R98+URZ+0xb0], R3 ;  /* 0x0000b003620085a7 */ /* 0x000f2400080010ff */
[----:B----4-:R-:W-:Y:S05]  /*a130*/  @!P0 BRA `(.L_x_103) ;  /* 0xfffffffc00f08947 */ /* 0x010fea000383ffff */
[----:B------:R-:W-:Y:S05]  /*a140*/  BRA `(.L_x_102) ;  /* 0xffffffc0007c7947 */ /* 0x000fea000383ffff */
.L_x_112:
[----:B--2---:R2:W3:Y:S02]  /*a150*/  SYNCS.PHASECHK.TRANS64.TRYWAIT P0, [R3+URZ+0x40], R0 ;  /* 0x00004000030075a7 */ /* 0x0044e400080011ff */
[----:B---3--:R-:W-:Y:S05]  /*a160*/  @!P0 NANOSLEEP.SYNCS 0x989680 ;  /* 0x009896800000895d */ /* 0x008fea0003900000 */
[----:B------:R-:W3:Y:S02]  /*a170*/  @!P0 SYNCS.PHASECHK.TRANS64 P0, [R3+URZ+0x40], R0 ;  /* 0x00004000030085a7 */ /* 0x000ee400080010ff */
[----:B---3--:R-:W-:Y:S05]  /*a180*/  @!P0 BRA `(.L_x_112) ;  /* 0xfffffffc00f08947 */ /* 0x008fea000383ffff */
[----:B------:R-:W-:Y:S05]  /*a190*/  BRA `(.L_x_111) ;  /* 0xffffffcc00607947 */ /* 0x000fea000383ffff */
.L_x_120:
[----:B-1----:R1:W3:Y:S02]  /*a1a0*/  SYNCS.PHASECHK.TRANS64.TRYWAIT P0, [R63+URZ+0x40], R4 ;  /* 0x000040043f0075a7 */ /* 0x0022e400080011ff */
[----:B---3--:R-:W-:Y:S05]  /*a1b0*/  @!P0 NANOSLEEP.SYNCS 0x989680 ;  /* 0x009896800000895d */ /* 0x008fea0003900000 */
[----:B------:R-:W3:Y:S02]  /*a1c0*/  @!P0 SYNCS.PHASECHK.TRANS64 P0, [R63+URZ+0x40], R4 ;  /* 0x000040043f0085a7 */ /* 0x000ee400080010ff */
[----:B---3--:R-:W-:Y:S05]  /*a1d0*/  @!P0 BRA `(.L_x_120) ;  /* 0xfffffffc00f08947 */ /* 0x008fea000383ffff */
[----:B------:R-:W-:Y:S05]  /*a1e0*/  BRA `(.L_x_119) ;  /* 0xffffffd800687947 */ /* 0x000fea000383ffff */
.L_x_128:
[----:B-1----:R1:W3:Y:S02]  /*a1f0*/  SYNCS.PHASECHK.TRANS64.TRYWAIT P0, [R108+URZ+0x40], R3 ;  /* 0x000040036c0075a7 */ /* 0x0022e400080011ff */
[----:B---3--:R-:W-:Y:S05]  /*a200*/  @!P0 NANOSLEEP.SYNCS 0x989680 ;  /* 0x009896800000895d */ /* 0x008fea0003900000 */
[----:B------:R-:W3:Y:S02]  /*a210*/  @!P0 SYNCS.PHASECHK.TRANS64 P0, [R108+URZ+0x40], R3 ;  /* 0x000040036c0085a7 */ /* 0x000ee400080010ff */
[----:B---3--:R-:W-:Y:S05]  /*a220*/  @!P0 BRA `(.L_x_128) ;  /* 0xfffffffc00f08947 */ /* 0x008fea000383ffff */
[----:B------:R-:W-:Y:S05]  /*a230*/  BRA `(.L_x_127) ;  /* 0xffffffe4006c7947 */ /* 0x000fea000383ffff */
        .weak           $__internal_0_$__cuda_sm10x_tcgen05_guardrail_trap_col_being_dealloced_not_returned_by_alloc
        .type           $__internal_0_$__cuda_sm10x_tcgen05_guardrail_trap_col_being_dealloced_not_returned_by_alloc,@function
        .size           $__internal_0_$__cuda_sm10x_tcgen05_guardrail_trap_col_being_dealloced_not_returned_by_alloc,($__internal_1_$__cuda_sm10x_tcgen05_guardrail_trap_phase_invalid_during_alloc - $__internal_0_$__cuda_sm10x_tcgen05_guardrail_trap_col_being_dealloced_not_returned_by_alloc)
$__internal_0_$__cuda_sm10x_tcgen05_guardrail_trap_col_being_dealloced_not_returned_by_alloc:
[----:B------:R-:W-:Y:S05]  /*a240*/  BPT.TRAP 0x1 ;  /* 0x000000040000795c */ /* 0x000fea0000300000 */
[----:B------:R-:W-:-:S04]  /*a250*/  HFMA2 R3, -RZ, RZ, 0, 0 ;  /* 0x00000000ff037431 */ /* 0x000fc800000001ff */
[----:B------:R-:W-:Y:S05]  /*a260*/  RET.REL.NODEC R2 `(_ZN7cutlass13device_kernelINS_4gemm6kernel13GemmUniversalIN4cute5tupleIJiiiiEEENS1_10collective13CollectiveMmaINS1_35MainloopSm100TmaUmmaWarpSpecializedILi4ELi2ELi4ENS5_IJNS4_1CILi2EEENSA_ILi1EEESC_EEEEENS5_IJNSA_ILi64EEENSA_ILi256EEESF_EEENS_10bfloat16_tENS5_IJlSC_lEEESI_SJ_NS4_8TiledMMAINS4_8MMA_AtomIJNS4_20SM100_MMA_F16BF16_SSISI_SI_fLi64ELi256ELNS4_4UMMA5MajorE0ELSO_0ELNSN_7ScaleInE0ELSP_0EEEEEENS4_6LayoutINS5_IJSC_SC_SC_EEENS5_IJNSA_ILi0EEESU_SU_EEEEENS5_IJNS4_10UnderscoreESX_SX_EEEEENS4_13SM90_TMA_LOADENS4_14ComposedLayoutINS4_7SwizzleILi3ELi4ELi3EEENS4_18smem_ptr_flag_bitsILi16EEENSS_INS5_IJNSA_ILi8EEESF_EEENS5_IJSF_SC_EEEEEEEvNS4_8identityENS4_23SM90_TMA_LOAD_MULTICASTES1A_vS1B_EENS_8epilogue10collective18CollectiveEpilogueINS1E_23Sm100TmaWarpSpecializedILi4ELi2ELi32ELb1ELb0EEEJSH_NS5_IJNSS_ISF_SC_EES1J_EEESI_SJ_SI_SJ_NS1E_6fusion15FusionCallbacksIS1I_NS1L_17LinearCombinationISI_fSI_fLNS_15FloatRoundStyleE2EEESH_S1K_JEEENS4_5SM1004TMEM4LOAD26SM100_TMEM_LOAD_16dp256b8xES10_S1A_NS4_17SM75_U32x4_LDSM_NENS4_14SM90_TMA_STOREES1A_NS4_17SM90_U32x4_STSM_NENS4_39AutoVectorizingCopyWithAssumedAlignmentILi128EEEEEEvvEEEEvNT_6ParamsE) ;  /* 0xffffff5c02647950 */ /* 0x000fea0003c3ffff */
        .weak           $__internal_1_$__cuda_sm10x_tcgen05_guardrail_trap_phase_invalid_during_alloc
        .type           $__internal_1_$__cuda_sm10x_tcgen05_guardrail_trap_phase_invalid_during_alloc,@function
        .size           $__internal_1_$__cuda_sm10x_tcgen05_guardrail_trap_phase_invalid_during_alloc,($__internal_2_$__cuda_sm10x_tcgen05_guardrail_trap_unallocated_columns_being_dealloced - $__internal_1_$__cuda_sm10x_tcgen05_guardrail_trap_phase_invalid_during_alloc)
$__internal_1_$__cuda_sm10x_tcgen05_guardrail_trap_phase_invalid_during_alloc:
[----:B------:R-:W-:Y:S05]  /*a270*/  BPT.TRAP 0x1 ;  /* 0x000000040000795c */ /* 0x000fea0000300000 */
[----:B------:R-:W-:-:S04]  /*a280*/  MOV R5, 0x0 ;  /* 0x0000000000057802 */ /* 0x000fc80000000f00 */
[----:B------:R-:W-:Y:S05]  /*a290*/  RET.REL.NODEC R4 `(_ZN7cutlass13device_kernelINS_4gemm6kernel13GemmUniversalIN4cute5tupleIJiiiiEEENS1_10collective13CollectiveMmaINS1_35MainloopSm100TmaUmmaWarpSpecializedILi4ELi2ELi4ENS5_IJNS4_1CILi2EEENSA_ILi1EEESC_EEEEENS5_IJNSA_ILi64EEENSA_ILi256EEESF_EEENS_10bfloat16_tENS5_IJlSC_lEEESI_SJ_NS4_8TiledMMAINS4_8MMA_AtomIJNS4_20SM100_MMA_F16BF16_SSISI_SI_fLi64ELi256ELNS4_4UMMA5MajorE0ELSO_0ELNSN_7ScaleInE0ELSP_0EEEEEENS4_6LayoutINS5_IJSC_SC_SC_EEENS5_IJNSA_ILi0EEESU_SU_EEEEENS5_IJNS4_10UnderscoreESX_SX_EEEEENS4_13SM90_TMA_LOADENS4_14ComposedLayoutINS4_7SwizzleILi3ELi4ELi3EEENS4_18smem_ptr_flag_bitsILi16EEENSS_INS5_IJNSA_ILi8EEESF_EEENS5_IJSF_SC_EEEEEEEvNS4_8identityENS4_23SM90_TMA_LOAD_MULTICASTES1A_vS1B_EENS_8epilogue10collective18CollectiveEpilogueINS1E_23Sm100TmaWarpSpecializedILi4ELi2ELi32ELb1ELb0EEEJSH_NS5_IJNSS_ISF_SC_EES1J_EEESI_SJ_SI_SJ_NS1E_6fusion15FusionCallbacksIS1I_NS1L_17LinearCombinationISI_fSI_fLNS_15FloatRoundStyleE2EEESH_S1K_JEEENS4_5SM1004TMEM4LOAD26SM100_TMEM_LOAD_16dp256b8xES10_S1A_NS4_17SM75_U32x4_LDSM_NENS4_14SM90_TMA_STOREES1A_NS4_17SM90_U32x4_STSM_NENS4_39AutoVectorizingCopyWithAssumedAlignmentILi128EEEEEEvvEEEEvNT_6ParamsE) ;  /* 0xffffff5c04587950 */ /* 0x000fea0003c3ffff */
        .weak           $__internal_2_$__cuda_sm10x_tcgen05_guardrail_trap_unallocated_columns_being_dealloced
        .type           $__internal_2_$__cuda_sm10x_tcgen05_guardrail_trap_unallocated_columns_being_dealloced,@function
        .size           $__internal_2_$__cuda_sm10x_tcgen05_guardrail_trap_unallocated_columns_being_dealloced,(.L_x_183 - $__internal_2_$__cuda_sm10x_tcgen05_guardrail_trap_unallocated_columns_being_dealloced)
$__internal_2_$__cuda_sm10x_tcgen05_guardrail_trap_unallocated_columns_being_dealloced:
[----:B------:R-:W-:Y:S05]  /*a2a0*/  BPT.TRAP 0x1 ;  /* 0x000000040000795c */ /* 0x000fea0000300000 */
[----:B------:R-:W-:-:S04]  /*a2b0*/  HFMA2 R3, -RZ, RZ, 0, 0 ;  /* 0x00000000ff037431 */ /* 0x000fc800000001ff */
[----:B------:R-:W-:Y:S05]  /*a2c0*/  RET.REL.NODEC R2 `(_ZN7cutlass13device_kernelINS_4gemm6kernel13GemmUniversalIN4cute5tupleIJiiiiEEENS1_10collective13CollectiveMmaINS1_35MainloopSm100TmaUmmaWarpSpecializedILi4ELi2ELi4ENS5_IJNS4_1CILi2EEENSA_ILi1EEESC_EEEEENS5_IJNSA_ILi64EEENSA_ILi256EEESF_EEENS_10bfloat16_tENS5_IJlSC_lEEESI_SJ_NS4_8TiledMMAINS4_8MMA_AtomIJNS4_20SM100_MMA_F16BF16_SSISI_SI_fLi64ELi256ELNS4_4UMMA5MajorE0ELSO_0ELNSN_7ScaleInE0ELSP_0EEEEEENS4_6LayoutINS5_IJSC_SC_SC_EEENS5_IJNSA_ILi0EEESU_SU_EEEEENS5_IJNS4_10UnderscoreESX_SX_EEEEENS4_13SM90_TMA_LOADENS4_14ComposedLayoutINS4_7SwizzleILi3ELi4ELi3EEENS4_18smem_ptr_flag_bitsILi16EEENSS_INS5_IJNSA_ILi8EEESF_EEENS5_IJSF_SC_EEEEEEEvNS4_8identityENS4_23SM90_TMA_LOAD_MULTICASTES1A_vS1B_EENS_8epilogue10collective18CollectiveEpilogueINS1E_23Sm100TmaWarpSpecializedILi4ELi2ELi32ELb1ELb0EEEJSH_NS5_IJNSS_ISF_SC_EES1J_EEESI_SJ_SI_SJ_NS1E_6fusion15FusionCallbacksIS1I_NS1L_17LinearCombinationISI_fSI_fLNS_15FloatRoundStyleE2EEESH_S1K_JEEENS4_5SM1004TMEM4LOAD26SM100_TMEM_LOAD_16dp256b8xES10_S1A_NS4_17SM75_U32x4_LDSM_NENS4_14SM90_TMA_STOREES1A_NS4_17SM90_U32x4_STSM_NENS4_39AutoVectorizingCopyWithAssumedAlignmentILi128EEEEEEvvEEEEvNT_6ParamsE) ;  /* 0xffffff5c024c7950 */ /* 0x000fea0003c3ffff */
.L_x_182:
[----:B------:R-:W-:-:S00]  /*a2d0*/  BRA `(.L_x_182) ;  /* 0xfffffffc00fc7947 */ /* 0x000fc0000383ffff */
[----:B------:R-:W-:-:S00]  /*a2e0*/  NOP ;  /* 0x0000000000007918 */ /* 0x000fc00000000000 */
        /* <DEDUP_REMOVED lines=9> */
.L_x_183:


//--------------------- .nv.global.init           --------------------------
	.section	.nv.global.init,"aw",@progbits
.nv.global.init:
	.type		$str$27,@object
	.size		$str$27,($str$28 - $str$27)
$str$27:
        /*0000*/ 	.byte	0x28, 0x61, 0x64, 0x64, 0x72, 0x65, 0x73, 0x73, 0x20, 0x26, 0x20, 0x6d, 0x61, 0x73, 0x6b, 0x29
        /*0010*/ 	.byte	0x20, 0x3d, 0x3d, 0x20, 0x30, 0x00
	.type		$str$28,@object
	.size		$str$28,($str$26 - $str$28)
$str$28:
        /*0016*/ 	.byte	0x2f, 0x74, 0x6d, 0x70, 0x2f, 0x63, 0x75, 0x74, 0x6c, 0x61, 0x73, 0x73, 0x5f, 0x73, 0x77, 0x65
        /*0026*/ 	.byte	0x65, 0x70, 0x5f, 0x73, 0x72, 0x63, 0x2f, 0x69, 0x6e, 0x63, 0x6c, 0x75, 0x64, 0x65, 0x2f, 0x63
        /*0036*/ 	.byte	0x75, 0x74, 0x65, 0x2f, 0x70, 0x6f, 0x69, 0x6e, 0x74, 0x65, 0x72, 0x5f, 0x66, 0x6c, 0x61, 0x67
        /*0046*/ 	.byte	0x67, 0x65, 0x64, 0x2e, 0x68, 0x70, 0x70, 0x00
	.type		$str$26,@object
	.size		$str$26,($str$25 - $str$26)
$str$26:
        /*004e*/ 	.byte	0x2f, 0x74, 0x6d, 0x70, 0x2f, 0x63, 0x75, 0x74, 0x6c, 0x61, 0x73, 0x73, 0x5f, 0x73, 0x77, 0x65
        /*005e*/ 	.byte	0x65, 0x70, 0x5f, 0x73, 0x72, 0x63, 0x2f, 0x69, 0x6e, 0x63, 0x6c, 0x75, 0x64, 0x65, 0x2f, 0x63
        /*006e*/ 	.byte	0x75, 0x74, 0x65, 0x2f, 0x61, 0x74, 0x6f, 0x6d, 0x2f, 0x63, 0x6f, 0x70, 0x79, 0x5f, 0x74, 0x72
        /*007e*/ 	.byte	0x61, 0x69, 0x74, 0x73, 0x5f, 0x73, 0x6d, 0x31, 0x30, 0x30, 0x2e, 0x68, 0x70, 0x70, 0x00
	.type		$str$25,@object
	.size		$str$25,(__unnamed_1 - $str$25)
$str$25:
        /*008d*/ 	.byte	0x28, 0x28, 0x75, 0x69, 0x6e, 0x74, 0x33, 0x32, 0x5f, 0x74, 0x28, 0x74, 0x68, 0x72, 0x65, 0x61
        /*009d*/ 	.byte	0x64, 0x49, 0x64, 0x78, 0x2e, 0x78, 0x29, 0x20, 0x2f, 0x20, 0x33, 0x32, 0x29, 0x20, 0x25, 0x20
        /*00ad*/ 	.byte	0x34, 0x29, 0x20, 0x3d, 0x3d, 0x20, 0x28, 0x28, 0x28, 0x74, 0x6d, 0x65, 0x6d, 0x5f, 0x61, 0x64
        /*00bd*/ 	.byte	0x64, 0x72, 0x20, 0x3e, 0x3e, 0x20, 0x31, 0x36, 0x29, 0x20, 0x2f, 0x20, 0x33, 0x32, 0x29, 0x20
        /*00cd*/ 	.byte	0x25, 0x20, 0x34, 0x29, 0x00
	.type		__unnamed_1,@object
	.size		__unnamed_1,(__unnamed_2 - __unnamed_1)
__unnamed_1:
        /*00d2*/ 	.byte	0x61, 0x75, 0x74, 0x6f, 0x20, 0x63, 0x75, 0x74, 0x65, 0x3a, 0x3a, 0x61, 0x73, 0x5f, 0x70, 0x6f
        /* <DEDUP_REMOVED lines=24> */
        /*0262*/ 	.byte	0x30, 0x39, 0x36, 0x3e, 0x3e, 0x3e, 0x3e, 0x5d, 0x00
	.type		__unnamed_2,@object
	.size		__unnamed_2,(.L_2 - __unnamed_2)
__unnamed_2:
        /* <DEDUP_REMOVED lines=46> */
        /*054b*/ 	.byte	0x75, 0x74, 0x65, 0x3a, 0x3a, 0x43, 0x3c, 0x30, 0x3e, 0x3e, 0x3e, 0x3e, 0x5d, 0x00
.L_2:


//--------------------- .nv.shared._ZN7cutlass13device_kernelINS_4gemm6kernel13GemmUniversalIN4cute5tupleIJiiiiEEENS1_10collective13CollectiveMmaINS1_35MainloopSm100TmaUmmaWarpSpecializedILi4ELi2ELi4ENS5_IJNS4_1CILi2EEENSA_ILi1EEESC_EEEEENS5_IJNSA_ILi64EEENSA_ILi256EEESF_EEENS_10bfloat16_tENS5_IJlSC_lEEESI_SJ_NS4_8TiledMMAINS4_8MMA_AtomIJNS4_20SM100_MMA_F16BF16_SSISI_SI_fLi64ELi256ELNS4_4UMMA5MajorE0ELSO_0ELNSN_7ScaleInE0ELSP_0EEEEEENS4_6LayoutINS5_IJSC_SC_SC_EEENS5_IJNSA_ILi0EEESU_SU_EEEEENS5_IJNS4_10UnderscoreESX_SX_EEEEENS4_13SM90_TMA_LOADENS4_14ComposedLayoutINS4_7SwizzleILi3ELi4ELi3EEENS4_18smem_ptr_flag_bitsILi16EEENSS_INS5_IJNSA_ILi8EEESF_EEENS5_IJSF_SC_EEEEEEEvNS4_8identityENS4_23SM90_TMA_LOAD_MULTICASTES1A_vS1B_EENS_8epilogue10collective18CollectiveEpilogueINS1E_23Sm100TmaWarpSpecializedILi4ELi2ELi32ELb1ELb0EEEJSH_NS5_IJNSS_ISF_SC_EES1J_EEESI_SJ_SI_SJ_NS1E_6fusion15FusionCallbacksIS1I_NS1L_17LinearCombinationISI_fSI_fLNS_15FloatRoundStyleE2EEESH_S1K_JEEENS4_5SM1004TMEM4LOAD26SM100_TMEM_LOAD_16dp256b8xES10_S1A_NS4_17SM75_U32x4_LDSM_NENS4_14SM90_TMA_STOREES1A_NS4_17SM90_U32x4_STSM_NENS4_39AutoVectorizingCopyWithAssumedAlignmentILi128EEEEEEvvEEEEvNT_6ParamsE --------------------------
	.section	.nv.shared._ZN7cutlass13device_kernelINS_4gemm6kernel13GemmUniversalIN4cute5tupleIJiiiiEEENS1_10collective13CollectiveMmaINS1_35MainloopSm100TmaUmmaWarpSpecializedILi4ELi2ELi4ENS5_IJNS4_1CILi2EEENSA_ILi1EEESC_EEEEENS5_IJNSA_ILi64EEENSA_ILi256EEESF_EEENS_10bfloat16_tENS5_IJlSC_lEEESI_SJ_NS4_8TiledMMAINS4_8MMA_AtomIJNS4_20SM100_MMA_F16BF16_SSISI_SI_fLi64ELi256ELNS4_4UMMA5MajorE0ELSO_0ELNSN_7ScaleInE0ELSP_0EEEEEENS4_6LayoutINS5_IJSC_SC_SC_EEENS5_IJNSA_ILi0EEESU_SU_EEEEENS5_IJNS4_10UnderscoreESX_SX_EEEEENS4_13SM90_TMA_LOADENS4_14ComposedLayoutINS4_7SwizzleILi3ELi4ELi3EEENS4_18smem_ptr_flag_bitsILi16EEENSS_INS5_IJNSA_ILi8EEESF_EEENS5_IJSF_SC_EEEEEEEvNS4_8identityENS4_23SM90_TMA_LOAD_MULTICASTES1A_vS1B_EENS_8epilogue10collective18CollectiveEpilogueINS1E_23Sm100TmaWarpSpecializedILi4ELi2ELi32ELb1ELb0EEEJSH_NS5_IJNSS_ISF_SC_EES1J_EEESI_SJ_SI_SJ_NS1E_6fusion15FusionCallbacksIS1I_NS1L_17LinearCombinationISI_fSI_fLNS_15FloatRoundStyleE2EEESH_S1K_JEEENS4_5SM1004TMEM4LOAD26SM100_TMEM_LOAD_16dp256b8xES10_S1A_NS4_17SM75_U32x4_LDSM_NENS4_14SM90_TMA_STOREES1A_NS4_17SM90_U32x4_STSM_NENS4_39AutoVectorizingCopyWithAssumedAlignmentILi128EEEEEEvvEEEEvNT_6ParamsE,"aw",@nobits
	.sectionflags	@""
	.align	16
	.zero		1024


//--------------------- .nv.shared.reserved.0     --------------------------
	.section	.nv.shared.reserved.0,"aw",@nobits
	.weak		__nv_reservedSMEM_offset_0_alias
	.size		__nv_reservedSMEM_offset_0_alias, 0, 64
	.other		__nv_reservedSMEM_offset_0_alias,@"STO_CUDA_RESERVED_SHARED STV_DEFAULT"
__nv_reservedSMEM_offset_0_alias:
	.zero		0
.nv.shared.reserved.0:
	.zero		64
	.weak		__nv_reservedSMEM_tcgen05_partition
	.type		__nv_reservedSMEM_tcgen05_partition,@object
	.size		__nv_reservedSMEM_tcgen05_partition,(.L_0 - __nv_reservedSMEM_tcgen05_partition)
__nv_reservedSMEM_tcgen05_partition:
	.zero		32
.L_0:


//--------------------- .nv.global                --------------------------
	.section	.nv.global,"aw",@nobits
.nv.global:
	.type		_ZN39_INTERNAL_82a2212f_4_k_cu_a518383f_82754cute1_E,@object
	.size		_ZN39_INTERNAL_82a2212f_4_k_cu_a518383f_82754cute1_E,(_ZN39_INTERNAL_82a2212f_4_k_cu_a518383f_82754cuda3std3__45__cpo6cbeginE - _ZN39_INTERNAL_82a2212f_4_k_cu_a518383f_82754cute1_E)
_ZN39_INTERNAL_82a2212f_4_k_cu_a518383f_82754cute1_E:
	.zero		1
	.type		_ZN39_INTERNAL_82a2212f_4_k_cu_a518383f_82754cuda3std3__45__cpo6cbeginE,@object
	.size		_ZN39_INTERNAL_82a2212f_4_k_cu_a518383f_82754cuda3std3__45__cpo6cbeginE,(_ZN39_INTERNAL_82a2212f_4_k_cu_a518383f_82754cuda3std3__48in_placeE - _ZN39_INTERNAL_82a2212f_4_k_cu_a518383f_82754cuda3std3__45__cpo6cbeginE)
_ZN39_INTERNAL_82a2212f_4_k_cu_a518383f_82754cuda3std3__45__cpo6cbeginE:
	.zero		1
	.type		_ZN39_INTERNAL_82a2212f_4_k_cu_a518383f_82754cuda3std3__48in_placeE,@object
	.size		_ZN39_INTERNAL_82a2212f_4_k_cu_a518383f_82754cuda3std3__48in_placeE,(_ZN39_INTERNAL_82a2212f_4_k_cu_a518383f_82754cuda3std6ranges3__45__cpo9iter_moveE - _ZN39_INTERNAL_82a2212f_4_k_cu_a518383f_82754cuda3std3__48in_placeE)
_ZN39_INTERNAL_82a2212f_4_k_cu_a518383f_82754cuda3std3__48in_placeE:
	.zero		1
	.type		_ZN39_INTERNAL_82a2212f_4_k_cu_a518383f_82754cuda3std6ranges3__45__cpo9iter_moveE,@object
	.size		_ZN39_INTERNAL_82a2212f_4_k_cu_a518383f_82754cuda3std6ranges3__45__cpo9iter_moveE,(_ZN39_INTERNAL_82a2212f_4_k_cu_a518383f_82754cuda3std3__45__cpo5beginE - _ZN39_INTERNAL_82a2212f_4_k_cu_a518383f_82754cuda3std6ranges3__45__cpo9iter_moveE)
_ZN39_INTERNAL_82a2212f_4_k_cu_a518383f_82754cuda3std6ranges3__45__cpo9iter_moveE:
	.zero		1
	.type		_ZN39_INTERNAL_82a2212f_4_k_cu_a518383f_82754cuda3std3__45__cpo5beginE,@object
	.size		_ZN39_INTERNAL_82a2212f_4_k_cu_a518383f_82754cuda3std3__45__cpo5beginE,(_ZN39_INTERNAL_82a2212f_4_k_cu_a518383f_82754cuda3std3__441_GLOBAL__N__82a2212f_4_k_cu_a518383f_82756ignoreE - _ZN39_INTERNAL_82a2212f_4_k_cu_a518383f_82754cuda3std3__45__cpo5beginE)
_ZN39_INTERNAL_82a2212f_4_k_cu_a518383f_82754cuda3std3__45__cpo5beginE:
	.zero		1
	.type		_ZN39_INTERNAL_82a2212f_4_k_cu_a518383f_82754cuda3std3__441_GLOBAL__N__82a2212f_4_k_cu_a518383f_82756ignoreE,@object
	.size		_ZN39_INTERNAL_82a2212f_4_k_cu_a518383f_82754cuda3std3__441_GLOBAL__N__82a2212f_4_k_cu_a518383f_82756ignoreE,(_ZN39_INTERNAL_82a2212f_4_k_cu_a518383f_82754cute7productE - _ZN39_INTERNAL_82a2212f_4_k_cu_a518383f_82754cuda3std3__441_GLOBAL__N__82a2212f_4_k_cu_a518383f_82756ignoreE)
_ZN39_INTERNAL_82a2212f_4_k_cu_a518383f_82754cuda3std3__441_GLOBAL__N__82a2212f_4_k_cu_a518383f_82756ignoreE:
	.zero		1
	.type		_ZN39_INTERNAL_82a2212f_4_k_cu_a518383f_82754cute7productE,@object
	.size		_ZN39_INTERNAL_82a2212f_4_k_cu_a518383f_82754cute7productE,(_ZN39_INTERNAL_82a2212f_4_k_cu_a518383f_82754cuda3std3__45__cpo3endE - _ZN39_INTERNAL_82a2212f_4_k_cu_a518383f_82754cute7productE)
_ZN39_INTERNAL_82a2212f_4_k_cu_a518383f_82754cute7productE:
	.zero		1
	.type		_ZN39_INTERNAL_82a2212f_4_k_cu_a518383f_82754cuda3std3__45__cpo3endE,@object
	.size		_ZN39_INTERNAL_82a2212f_4_k_cu_a518383f_82754cuda3std3__45__cpo3endE,(_ZN39_INTERNAL_82a2212f_4_k_cu_a518383f_82754cuda3std3__419piecewise_constructE - _ZN39_INTERNAL_82a2212f_4_k_cu_a518383f_82754cuda3std3__45__cpo3endE)
_ZN39_INTERNAL_82a2212f_4_k_cu_a518383f_82754cuda3std3__45__cpo3endE:
	.zero		1
	.type		_ZN39_INTERNAL_82a2212f_4_k_cu_a518383f_82754cuda3std3__419piecewise_constructE,@object
	.size		_ZN39_INTERNAL_82a2212f_4_k_cu_a518383f_82754cuda3std3__419piecewise_constructE,(_ZN39_INTERNAL_82a2212f_4_k_cu_a518383f_82754cuda3std3__45__cpo4cendE - _ZN39_INTERNAL_82a2212f_4_k_cu_a518383f_82754cuda3std3__419piecewise_constructE)
_ZN39_INTERNAL_82a2212f_4_k_cu_a518383f_82754cuda3std3__419piecewise_constructE:
	.zero		1
	.type		_ZN39_INTERNAL_82a2212f_4_k_cu_a518383f_82754cuda3std3__45__cpo4cendE,@object
	.size		_ZN39_INTERNAL_82a2212f_4_k_cu_a518383f_82754cuda3std3__45__cpo4cendE,(_ZN39_INTERNAL_82a2212f_4_k_cu_a518383f_82754cuda3std6ranges3__45__cpo4swapE - _ZN39_INTERNAL_82a2212f_4_k_cu_a518383f_82754cuda3std3__45__cpo4cendE)
_ZN39_INTERNAL_82a2212f_4_k_cu_a518383f_82754cuda3std3__45__cpo4cendE:
	.zero		1
	.type		_ZN39_INTERNAL_82a2212f_4_k_cu_a518383f_82754cuda3std6ranges3__45__cpo4swapE,@object
	.size		_ZN39_INTERNAL_82a2212f_4_k_cu_a518383f_82754cuda3std6ranges3__45__cpo4swapE,(.L_10 - _ZN39_INTERNAL_82a2212f_4_k_cu_a518383f_82754cuda3std6ranges3__45__cpo4swapE)
_ZN39_INTERNAL_82a2212f_4_k_cu_a518383f_82754cuda3std6ranges3__45__cpo4swapE:
	.zero		1
.L_10:


//--------------------- .nv.constant0._ZN7cutlass13device_kernelINS_4gemm6kernel13GemmUniversalIN4cute5tupleIJiiiiEEENS1_10collective13CollectiveMmaINS1_35MainloopSm100TmaUmmaWarpSpecializedILi4ELi2ELi4ENS5_IJNS4_1CILi2EEENSA_ILi1EEESC_EEEEENS5_IJNSA_ILi64EEENSA_ILi256EEESF_EEENS_10bfloat16_tENS5_IJlSC_lEEESI_SJ_NS4_8TiledMMAINS4_8MMA_AtomIJNS4_20SM100_MMA_F16BF16_SSISI_SI_fLi64ELi256ELNS4_4UMMA5MajorE0ELSO_0ELNSN_7ScaleInE0ELSP_0EEEEEENS4_6LayoutINS5_IJSC_SC_SC_EEENS5_IJNSA_ILi0EEESU_SU_EEEEENS5_IJNS4_10UnderscoreESX_SX_EEEEENS4_13SM90_TMA_LOADENS4_14ComposedLayoutINS4_7SwizzleILi3ELi4ELi3EEENS4_18smem_ptr_flag_bitsILi16EEENSS_INS5_IJNSA_ILi8EEESF_EEENS5_IJSF_SC_EEEEEEEvNS4_8identityENS4_23SM90_TMA_LOAD_MULTICASTES1A_vS1B_EENS_8epilogue10collective18CollectiveEpilogueINS1E_23Sm100TmaWarpSpecializedILi4ELi2ELi32ELb1ELb0EEEJSH_NS5_IJNSS_ISF_SC_EES1J_EEESI_SJ_SI_SJ_NS1E_6fusion15FusionCallbacksIS1I_NS1L_17LinearCombinationISI_fSI_fLNS_15FloatRoundStyleE2EEESH_S1K_JEEENS4_5SM1004TMEM4LOAD26SM100_TMEM_LOAD_16dp256b8xES10_S1A_NS4_17SM75_U32x4_LDSM_NENS4_14SM90_TMA_STOREES1A_NS4_17SM90_U32x4_STSM_NENS4_39AutoVectorizingCopyWithAssumedAlignmentILi128EEEEEEvvEEEEvNT_6ParamsE --------------------------
	.section	.nv.constant0._ZN7cutlass13device_kernelINS_4gemm6kernel13GemmUniversalIN4cute5tupleIJiiiiEEENS1_10collective13CollectiveMmaINS1_35MainloopSm100TmaUmmaWarpSpecializedILi4ELi2ELi4ENS5_IJNS4_1CILi2EEENSA_ILi1EEESC_EEEEENS5_IJNSA_ILi64EEENSA_ILi256EEESF_EEENS_10bfloat16_tENS5_IJlSC_lEEESI_SJ_NS4_8TiledMMAINS4_8MMA_AtomIJNS4_20SM100_MMA_F16BF16_SSISI_SI_fLi64ELi256ELNS4_4UMMA5MajorE0ELSO_0ELNSN_7ScaleInE0ELSP_0EEEEEENS4_6LayoutINS5_IJSC_SC_SC_EEENS5_IJNSA_ILi0EEESU_SU_EEEEENS5_IJNS4_10UnderscoreESX_SX_EEEEENS4_13SM90_TMA_LOADENS4_14ComposedLayoutINS4_7SwizzleILi3ELi4ELi3EEENS4_18smem_ptr_flag_bitsILi16EEENSS_INS5_IJNSA_ILi8EEESF_EEENS5_IJSF_SC_EEEEEEEvNS4_8identityENS4_23SM90_TMA_LOAD_MULTICASTES1A_vS1B_EENS_8epilogue10collective18CollectiveEpilogueINS1E_23Sm100TmaWarpSpecializedILi4ELi2ELi32ELb1ELb0EEEJSH_NS5_IJNSS_ISF_SC_EES1J_EEESI_SJ_SI_SJ_NS1E_6fusion15FusionCallbacksIS1I_NS1L_17LinearCombinationISI_fSI_fLNS_15FloatRoundStyleE2EEESH_S1K_JEEENS4_5SM1004TMEM4LOAD26SM100_TMEM_LOAD_16dp256b8xES10_S1A_NS4_17SM75_U32x4_LDSM_NENS4_14SM90_TMA_STOREES1A_NS4_17SM90_U32x4_STSM_NENS4_39AutoVectorizingCopyWithAssumedAlignmentILi128EEEEEEvvEEEEvNT_6ParamsE,"a",@progbits
	.sectionflags	@""
	.align	4
.nv.constant0._ZN7cutlass13device_kernelINS_4gemm6kernel13GemmUniversalIN4cute5tupleIJiiiiEEENS1_10collective13CollectiveMmaINS1_35MainloopSm100TmaUmmaWarpSpecializedILi4ELi2ELi4ENS5_IJNS4_1CILi2EEENSA_ILi1EEESC_EEEEENS5_IJNSA_ILi64EEENSA_ILi256EEESF_EEENS_10bfloat16_tENS5_IJlSC_lEEESI_SJ_NS4_8TiledMMAINS4_8MMA_AtomIJNS4_20SM100_MMA_F16BF16_SSISI_SI_fLi64ELi256ELNS4_4UMMA5MajorE0ELSO_0ELNSN_7ScaleInE0ELSP_0EEEEEENS4_6LayoutINS5_IJSC_SC_SC_EEENS5_IJNSA_ILi0EEESU_SU_EEEEENS5_IJNS4_10UnderscoreESX_SX_EEEEENS4_13SM90_TMA_LOADENS4_14ComposedLayoutINS4_7SwizzleILi3ELi4ELi3EEENS4_18smem_ptr_flag_bitsILi16EEENSS_INS5_IJNSA_ILi8EEESF_EEENS5_IJSF_SC_EEEEEEEvNS4_8identityENS4_23SM90_TMA_LOAD_MULTICASTES1A_vS1B_EENS_8epilogue10collective18CollectiveEpilogueINS1E_23Sm100TmaWarpSpecializedILi4ELi2ELi32ELb1ELb0EEEJSH_NS5_IJNSS_ISF_SC_EES1J_EEESI_SJ_SI_SJ_NS1E_6fusion15FusionCallbacksIS1I_NS1L_17LinearCombinationISI_fSI_fLNS_15FloatRoundStyleE2EEESH_S1K_JEEENS4_5SM1004TMEM4LOAD26SM100_TMEM_LOAD_16dp256b8xES10_S1A_NS4_17SM75_U32x4_LDSM_NENS4_14SM90_TMA_STOREES1A_NS4_17SM90_U32x4_STSM_NENS4_39AutoVectorizingCopyWithAssumedAlignmentILi128EEEEEEvvEEEEvNT_6ParamsE:
	.zero		2944


//--------------------- SYMBOLS --------------------------

	.type		.nv.reservedSmem.offset0,@object
	.size		.nv.reservedSmem.offset0,0x4
	.type		.nv.reservedSmem.cap,@object
	.size		.nv.reservedSmem.cap,0x4
	.type		__assertfail,@function
